//
// Generated by NVIDIA NVVM Compiler
//
// Compiler Build ID: CL-36424714
// Cuda compilation tools, release 13.0, V13.0.88
// Based on NVVM 20.0.0
//

.version 9.0
.target sm_100
.address_size 64

	// .globl	_Z12tmfgParallelP4Node6ParamsPiS2_
.extern .shared .align 16 .b8 graph[];

.visible .entry _Z12tmfgParallelP4Node6ParamsPiS2_(
	.param .u64 .ptr .align 1 _Z12tmfgParallelP4Node6ParamsPiS2__param_0,
	.param .align 8 .b8 _Z12tmfgParallelP4Node6ParamsPiS2__param_1[40],
	.param .u64 .ptr .align 1 _Z12tmfgParallelP4Node6ParamsPiS2__param_2,
	.param .u64 .ptr .align 1 _Z12tmfgParallelP4Node6ParamsPiS2__param_3
)
{
	.reg .pred 	%p<95>;
	.reg .b32 	%r<520>;
	.reg .b64 	%rd<136>;

	ld.param.u64 	%rd2, [_Z12tmfgParallelP4Node6ParamsPiS2__param_1];
	ld.param.u64 	%rd3, [_Z12tmfgParallelP4Node6ParamsPiS2__param_1+8];
	ld.param.u64 	%rd4, [_Z12tmfgParallelP4Node6ParamsPiS2__param_1+16];
	ld.param.u64 	%rd13, [_Z12tmfgParallelP4Node6ParamsPiS2__param_1+32];
	ld.param.u64 	%rd14, [_Z12tmfgParallelP4Node6ParamsPiS2__param_1+24];
	ld.param.u64 	%rd15, [_Z12tmfgParallelP4Node6ParamsPiS2__param_0];
	cvta.to.global.u64 	%rd1, %rd15;
	cvta.to.global.u64 	%rd5, %rd14;
	cvta.to.global.u64 	%rd6, %rd13;
	mov.u32 	%r1, %ntid.x;
	mov.u32 	%r72, %ctaid.x;
	mov.u32 	%r487, %tid.x;
	mad.lo.s32 	%r3, %r1, %r72, %r487;
	ld.global.u32 	%r4, [%rd1];
	ld.global.u32 	%r5, [%rd1+4];
	mul.lo.s32 	%r6, %r4, %r4;
	setp.ge.u32 	%p1, %r487, %r6;
	@%p1 bra 	$L__BB0_2;
$L__BB0_1:
	mul.wide.s32 	%rd16, %r487, 4;
	add.s64 	%rd17, %rd1, %rd16;
	ld.global.u32 	%r73, [%rd17+8];
	shl.b32 	%r74, %r487, 2;
	mov.u32 	%r75, graph;
	add.s32 	%r76, %r75, %r74;
	st.shared.u32 	[%r76], %r73;
	add.s32 	%r487, %r487, %r1;
	setp.lt.s32 	%p2, %r487, %r6;
	@%p2 bra 	$L__BB0_1;
$L__BB0_2:
	bar.sync 	0;
	setp.ge.s32 	%p3, %r3, %r5;
	@%p3 bra 	$L__BB0_34;
	cvta.to.global.u64 	%rd18, %rd2;
	mul.wide.s32 	%rd19, %r3, 4;
	add.s64 	%rd7, %rd18, %rd19;
	mov.b32 	%r77, 0;
	st.global.u32 	[%rd7], %r77;
	cvta.to.global.u64 	%rd20, %rd4;
	add.s64 	%rd8, %rd20, %rd19;
	mov.b32 	%r78, -1;
	st.global.u32 	[%rd8], %r78;
	add.s32 	%r79, %r4, -4;
	cvta.to.global.u64 	%rd21, %rd3;
	add.s64 	%rd9, %rd21, %rd19;
	st.global.u32 	[%rd9], %r79;
	ld.global.u32 	%r9, [%rd1];
	add.s64 	%rd10, %rd1, %rd19;
	ld.global.u32 	%r10, [%rd10+28908];
	ld.global.u32 	%r80, [%rd1+4];
	mul.wide.s32 	%rd22, %r80, 4;
	add.s64 	%rd23, %rd10, %rd22;
	ld.global.u32 	%r11, [%rd23+28908];
	add.s64 	%rd24, %rd23, %rd22;
	ld.global.u32 	%r12, [%rd24+28908];
	add.s64 	%rd25, %rd24, %rd22;
	ld.global.u32 	%r13, [%rd25+28908];
	setp.lt.s32 	%p4, %r9, 1;
	@%p4 bra 	$L__BB0_15;
	setp.lt.u32 	%p5, %r9, 8;
	mov.b32 	%r490, 0;
	@%p5 bra 	$L__BB0_7;
	mov.b32 	%r488, 0;
	and.b32  	%r490, %r9, 2147483640;
$L__BB0_6:
	.pragma "nounroll";
	setp.eq.s32 	%p6, %r488, %r10;
	setp.eq.s32 	%p7, %r488, %r11;
	setp.eq.s32 	%p8, %r488, %r12;
	setp.eq.s32 	%p9, %r488, %r13;
	selp.b32 	%r83, -1, %r488, %p9;
	selp.b32 	%r84, -1, %r83, %p8;
	selp.b32 	%r85, -1, %r84, %p7;
	selp.b32 	%r86, -1, %r85, %p6;
	ld.global.u32 	%r87, [%rd1+4];
	mad.lo.s32 	%r88, %r87, %r488, %r3;
	mul.wide.s32 	%rd26, %r88, 4;
	add.s64 	%rd27, %rd6, %rd26;
	st.global.u32 	[%rd27], %r86;
	add.s32 	%r89, %r488, 1;
	setp.eq.s32 	%p10, %r89, %r10;
	setp.eq.s32 	%p11, %r89, %r11;
	setp.eq.s32 	%p12, %r89, %r12;
	setp.eq.s32 	%p13, %r89, %r13;
	selp.b32 	%r90, -1, %r89, %p13;
	selp.b32 	%r91, -1, %r90, %p12;
	selp.b32 	%r92, -1, %r91, %p11;
	selp.b32 	%r93, -1, %r92, %p10;
	ld.global.u32 	%r94, [%rd1+4];
	mad.lo.s32 	%r95, %r94, %r488, %r94;
	add.s32 	%r96, %r95, %r3;
	mul.wide.s32 	%rd28, %r96, 4;
	add.s64 	%rd29, %rd6, %rd28;
	st.global.u32 	[%rd29], %r93;
	add.s32 	%r97, %r488, 2;
	setp.eq.s32 	%p14, %r97, %r10;
	setp.eq.s32 	%p15, %r97, %r11;
	setp.eq.s32 	%p16, %r97, %r12;
	setp.eq.s32 	%p17, %r97, %r13;
	selp.b32 	%r98, -1, %r97, %p17;
	selp.b32 	%r99, -1, %r98, %p16;
	selp.b32 	%r100, -1, %r99, %p15;
	selp.b32 	%r101, -1, %r100, %p14;
	ld.global.u32 	%r102, [%rd1+4];
	mad.lo.s32 	%r103, %r102, %r97, %r3;
	mul.wide.s32 	%rd30, %r103, 4;
	add.s64 	%rd31, %rd6, %rd30;
	st.global.u32 	[%rd31], %r101;
	add.s32 	%r104, %r488, 3;
	setp.eq.s32 	%p18, %r104, %r10;
	setp.eq.s32 	%p19, %r104, %r11;
	setp.eq.s32 	%p20, %r104, %r12;
	setp.eq.s32 	%p21, %r104, %r13;
	selp.b32 	%r105, -1, %r104, %p21;
	selp.b32 	%r106, -1, %r105, %p20;
	selp.b32 	%r107, -1, %r106, %p19;
	selp.b32 	%r108, -1, %r107, %p18;
	ld.global.u32 	%r109, [%rd1+4];
	mad.lo.s32 	%r110, %r109, %r104, %r3;
	mul.wide.s32 	%rd32, %r110, 4;
	add.s64 	%rd33, %rd6, %rd32;
	st.global.u32 	[%rd33], %r108;
	add.s32 	%r111, %r488, 4;
	setp.eq.s32 	%p22, %r111, %r10;
	setp.eq.s32 	%p23, %r111, %r11;
	setp.eq.s32 	%p24, %r111, %r12;
	setp.eq.s32 	%p25, %r111, %r13;
	selp.b32 	%r112, -1, %r111, %p25;
	selp.b32 	%r113, -1, %r112, %p24;
	selp.b32 	%r114, -1, %r113, %p23;
	selp.b32 	%r115, -1, %r114, %p22;
	ld.global.u32 	%r116, [%rd1+4];
	mad.lo.s32 	%r117, %r116, %r111, %r3;
	mul.wide.s32 	%rd34, %r117, 4;
	add.s64 	%rd35, %rd6, %rd34;
	st.global.u32 	[%rd35], %r115;
	add.s32 	%r118, %r488, 5;
	setp.eq.s32 	%p26, %r118, %r10;
	setp.eq.s32 	%p27, %r118, %r11;
	setp.eq.s32 	%p28, %r118, %r12;
	setp.eq.s32 	%p29, %r118, %r13;
	selp.b32 	%r119, -1, %r118, %p29;
	selp.b32 	%r120, -1, %r119, %p28;
	selp.b32 	%r121, -1, %r120, %p27;
	selp.b32 	%r122, -1, %r121, %p26;
	ld.global.u32 	%r123, [%rd1+4];
	mad.lo.s32 	%r124, %r123, %r118, %r3;
	mul.wide.s32 	%rd36, %r124, 4;
	add.s64 	%rd37, %rd6, %rd36;
	st.global.u32 	[%rd37], %r122;
	add.s32 	%r125, %r488, 6;
	setp.eq.s32 	%p30, %r125, %r10;
	setp.eq.s32 	%p31, %r125, %r11;
	setp.eq.s32 	%p32, %r125, %r12;
	setp.eq.s32 	%p33, %r125, %r13;
	selp.b32 	%r126, -1, %r125, %p33;
	selp.b32 	%r127, -1, %r126, %p32;
	selp.b32 	%r128, -1, %r127, %p31;
	selp.b32 	%r129, -1, %r128, %p30;
	ld.global.u32 	%r130, [%rd1+4];
	mad.lo.s32 	%r131, %r130, %r125, %r3;
	mul.wide.s32 	%rd38, %r131, 4;
	add.s64 	%rd39, %rd6, %rd38;
	st.global.u32 	[%rd39], %r129;
	add.s32 	%r132, %r488, 7;
	setp.eq.s32 	%p34, %r132, %r10;
	setp.eq.s32 	%p35, %r132, %r11;
	setp.eq.s32 	%p36, %r132, %r12;
	setp.eq.s32 	%p37, %r132, %r13;
	selp.b32 	%r133, -1, %r132, %p37;
	selp.b32 	%r134, -1, %r133, %p36;
	selp.b32 	%r135, -1, %r134, %p35;
	selp.b32 	%r136, -1, %r135, %p34;
	ld.global.u32 	%r137, [%rd1+4];
	mad.lo.s32 	%r138, %r137, %r132, %r3;
	mul.wide.s32 	%rd40, %r138, 4;
	add.s64 	%rd41, %rd6, %rd40;
	st.global.u32 	[%rd41], %r136;
	add.s32 	%r488, %r488, 8;
	setp.ne.s32 	%p38, %r488, %r490;
	@%p38 bra 	$L__BB0_6;
$L__BB0_7:
	and.b32  	%r18, %r9, 7;
	setp.eq.s32 	%p39, %r18, 0;
	@%p39 bra 	$L__BB0_15;
	setp.lt.u32 	%p40, %r18, 4;
	@%p40 bra 	$L__BB0_10;
	setp.eq.s32 	%p41, %r490, %r10;
	setp.eq.s32 	%p42, %r490, %r11;
	setp.eq.s32 	%p43, %r490, %r12;
	setp.eq.s32 	%p44, %r490, %r13;
	selp.b32 	%r140, -1, %r490, %p44;
	selp.b32 	%r141, -1, %r140, %p43;
	selp.b32 	%r142, -1, %r141, %p42;
	selp.b32 	%r143, -1, %r142, %p41;
	ld.global.u32 	%r144, [%rd1+4];
	mad.lo.s32 	%r145, %r144, %r490, %r3;
	mul.wide.s32 	%rd42, %r145, 4;
	add.s64 	%rd43, %rd6, %rd42;
	st.global.u32 	[%rd43], %r143;
	add.s32 	%r146, %r490, 1;
	setp.eq.s32 	%p45, %r146, %r10;
	setp.eq.s32 	%p46, %r146, %r11;
	setp.eq.s32 	%p47, %r146, %r12;
	setp.eq.s32 	%p48, %r146, %r13;
	selp.b32 	%r147, -1, %r146, %p48;
	selp.b32 	%r148, -1, %r147, %p47;
	selp.b32 	%r149, -1, %r148, %p46;
	selp.b32 	%r150, -1, %r149, %p45;
	ld.global.u32 	%r151, [%rd1+4];
	mad.lo.s32 	%r152, %r151, %r490, %r151;
	add.s32 	%r153, %r152, %r3;
	mul.wide.s32 	%rd44, %r153, 4;
	add.s64 	%rd45, %rd6, %rd44;
	st.global.u32 	[%rd45], %r150;
	add.s32 	%r154, %r490, 2;
	setp.eq.s32 	%p49, %r154, %r10;
	setp.eq.s32 	%p50, %r154, %r11;
	setp.eq.s32 	%p51, %r154, %r12;
	setp.eq.s32 	%p52, %r154, %r13;
	selp.b32 	%r155, -1, %r154, %p52;
	selp.b32 	%r156, -1, %r155, %p51;
	selp.b32 	%r157, -1, %r156, %p50;
	selp.b32 	%r158, -1, %r157, %p49;
	ld.global.u32 	%r159, [%rd1+4];
	mad.lo.s32 	%r160, %r159, %r154, %r3;
	mul.wide.s32 	%rd46, %r160, 4;
	add.s64 	%rd47, %rd6, %rd46;
	st.global.u32 	[%rd47], %r158;
	add.s32 	%r161, %r490, 3;
	setp.eq.s32 	%p53, %r161, %r10;
	setp.eq.s32 	%p54, %r161, %r11;
	setp.eq.s32 	%p55, %r161, %r12;
	setp.eq.s32 	%p56, %r161, %r13;
	selp.b32 	%r162, -1, %r161, %p56;
	selp.b32 	%r163, -1, %r162, %p55;
	selp.b32 	%r164, -1, %r163, %p54;
	selp.b32 	%r165, -1, %r164, %p53;
	ld.global.u32 	%r166, [%rd1+4];
	mad.lo.s32 	%r167, %r166, %r161, %r3;
	mul.wide.s32 	%rd48, %r167, 4;
	add.s64 	%rd49, %rd6, %rd48;
	st.global.u32 	[%rd49], %r165;
	add.s32 	%r490, %r490, 4;
$L__BB0_10:
	and.b32  	%r21, %r9, 3;
	setp.eq.s32 	%p57, %r21, 0;
	@%p57 bra 	$L__BB0_15;
	setp.eq.s32 	%p58, %r21, 1;
	@%p58 bra 	$L__BB0_13;
	setp.eq.s32 	%p59, %r490, %r10;
	setp.eq.s32 	%p60, %r490, %r11;
	setp.eq.s32 	%p61, %r490, %r12;
	setp.eq.s32 	%p62, %r490, %r13;
	selp.b32 	%r168, -1, %r490, %p62;
	selp.b32 	%r169, -1, %r168, %p61;
	selp.b32 	%r170, -1, %r169, %p60;
	selp.b32 	%r171, -1, %r170, %p59;
	ld.global.u32 	%r172, [%rd1+4];
	mad.lo.s32 	%r173, %r172, %r490, %r3;
	mul.wide.s32 	%rd50, %r173, 4;
	add.s64 	%rd51, %rd6, %rd50;
	st.global.u32 	[%rd51], %r171;
	add.s32 	%r174, %r490, 1;
	setp.eq.s32 	%p63, %r174, %r10;
	setp.eq.s32 	%p64, %r174, %r11;
	setp.eq.s32 	%p65, %r174, %r12;
	setp.eq.s32 	%p66, %r174, %r13;
	selp.b32 	%r175, -1, %r174, %p66;
	selp.b32 	%r176, -1, %r175, %p65;
	selp.b32 	%r177, -1, %r176, %p64;
	selp.b32 	%r178, -1, %r177, %p63;
	ld.global.u32 	%r179, [%rd1+4];
	mad.lo.s32 	%r180, %r179, %r490, %r179;
	add.s32 	%r181, %r180, %r3;
	mul.wide.s32 	%rd52, %r181, 4;
	add.s64 	%rd53, %rd6, %rd52;
	st.global.u32 	[%rd53], %r178;
	add.s32 	%r490, %r490, 2;
$L__BB0_13:
	and.b32  	%r182, %r9, 1;
	setp.eq.b32 	%p67, %r182, 1;
	not.pred 	%p68, %p67;
	@%p68 bra 	$L__BB0_15;
	setp.eq.s32 	%p69, %r490, %r10;
	setp.eq.s32 	%p70, %r490, %r11;
	setp.eq.s32 	%p71, %r490, %r12;
	setp.eq.s32 	%p72, %r490, %r13;
	selp.b32 	%r183, -1, %r490, %p72;
	selp.b32 	%r184, -1, %r183, %p71;
	selp.b32 	%r185, -1, %r184, %p70;
	selp.b32 	%r186, -1, %r185, %p69;
	ld.global.u32 	%r187, [%rd1+4];
	mad.lo.s32 	%r188, %r187, %r490, %r3;
	mul.wide.s32 	%rd54, %r188, 4;
	add.s64 	%rd55, %rd6, %rd54;
	st.global.u32 	[%rd55], %r186;
$L__BB0_15:
	ld.global.u32 	%r189, [%rd1];
	ld.global.u32 	%r190, [%rd10+28908];
	ld.global.u32 	%r191, [%rd1+4];
	mul.wide.s32 	%rd56, %r191, 4;
	add.s64 	%rd57, %rd10, %rd56;
	ld.global.u32 	%r192, [%rd57+28908];
	add.s64 	%rd58, %rd57, %rd56;
	ld.global.u32 	%r193, [%rd58+28908];
	add.s64 	%rd59, %rd58, %rd56;
	ld.global.u32 	%r194, [%rd59+28908];
	ld.global.u32 	%r195, [%rd7];
	mul.lo.s32 	%r196, %r195, %r191;
	mad.lo.s32 	%r197, %r196, 3, %r3;
	mul.wide.s32 	%rd60, %r197, 4;
	add.s64 	%rd61, %rd5, %rd60;
	st.global.u32 	[%rd61], %r190;
	ld.global.u32 	%r198, [%rd7];
	ld.global.u32 	%r199, [%rd1+4];
	mul.lo.s32 	%r200, %r198, %r199;
	mad.lo.s32 	%r201, %r200, 3, %r199;
	add.s32 	%r202, %r201, %r3;
	mul.wide.s32 	%rd62, %r202, 4;
	add.s64 	%rd63, %rd5, %rd62;
	st.global.u32 	[%rd63], %r192;
	ld.global.u32 	%r203, [%rd7];
	add.s32 	%r204, %r203, 1;
	st.global.u32 	[%rd7], %r204;
	mad.lo.s32 	%r205, %r203, 3, 2;
	ld.global.u32 	%r206, [%rd1+4];
	mad.lo.s32 	%r207, %r205, %r206, %r3;
	mul.wide.s32 	%rd64, %r207, 4;
	add.s64 	%rd65, %rd5, %rd64;
	st.global.u32 	[%rd65], %r193;
	mul.lo.s32 	%r208, %r190, %r189;
	add.s32 	%r209, %r192, %r208;
	shl.b32 	%r210, %r209, 2;
	mov.u32 	%r211, graph;
	add.s32 	%r212, %r211, %r210;
	ld.shared.u32 	%r213, [%r212];
	add.s32 	%r214, %r193, %r208;
	shl.b32 	%r215, %r214, 2;
	add.s32 	%r216, %r211, %r215;
	ld.shared.u32 	%r217, [%r216];
	mul.lo.s32 	%r218, %r192, %r189;
	add.s32 	%r219, %r218, %r193;
	shl.b32 	%r220, %r219, 2;
	add.s32 	%r221, %r211, %r220;
	ld.shared.u32 	%r222, [%r221];
	ld.global.u32 	%r223, [%rd7];
	ld.global.u32 	%r224, [%rd1+4];
	mul.lo.s32 	%r225, %r223, %r224;
	mad.lo.s32 	%r226, %r225, 3, %r3;
	mul.wide.s32 	%rd66, %r226, 4;
	add.s64 	%rd67, %rd5, %rd66;
	st.global.u32 	[%rd67], %r190;
	ld.global.u32 	%r227, [%rd7];
	ld.global.u32 	%r228, [%rd1+4];
	mul.lo.s32 	%r229, %r227, %r228;
	mad.lo.s32 	%r230, %r229, 3, %r228;
	add.s32 	%r231, %r230, %r3;
	mul.wide.s32 	%rd68, %r231, 4;
	add.s64 	%rd69, %rd5, %rd68;
	st.global.u32 	[%rd69], %r192;
	ld.global.u32 	%r232, [%rd7];
	add.s32 	%r233, %r232, 1;
	st.global.u32 	[%rd7], %r233;
	mad.lo.s32 	%r234, %r232, 3, 2;
	ld.global.u32 	%r235, [%rd1+4];
	mad.lo.s32 	%r236, %r234, %r235, %r3;
	mul.wide.s32 	%rd70, %r236, 4;
	add.s64 	%rd71, %rd5, %rd70;
	st.global.u32 	[%rd71], %r194;
	ld.global.u32 	%r237, [%rd7];
	ld.global.u32 	%r238, [%rd1+4];
	mul.lo.s32 	%r239, %r237, %r238;
	mad.lo.s32 	%r240, %r239, 3, %r3;
	mul.wide.s32 	%rd72, %r240, 4;
	add.s64 	%rd73, %rd5, %rd72;
	st.global.u32 	[%rd73], %r190;
	ld.global.u32 	%r241, [%rd7];
	ld.global.u32 	%r242, [%rd1+4];
	mul.lo.s32 	%r243, %r241, %r242;
	mad.lo.s32 	%r244, %r243, 3, %r242;
	add.s32 	%r245, %r244, %r3;
	mul.wide.s32 	%rd74, %r245, 4;
	add.s64 	%rd75, %rd5, %rd74;
	st.global.u32 	[%rd75], %r193;
	ld.global.u32 	%r246, [%rd7];
	add.s32 	%r247, %r246, 1;
	st.global.u32 	[%rd7], %r247;
	mad.lo.s32 	%r248, %r246, 3, 2;
	ld.global.u32 	%r249, [%rd1+4];
	mad.lo.s32 	%r250, %r248, %r249, %r3;
	mul.wide.s32 	%rd76, %r250, 4;
	add.s64 	%rd77, %rd5, %rd76;
	st.global.u32 	[%rd77], %r194;
	ld.global.u32 	%r251, [%rd7];
	ld.global.u32 	%r252, [%rd1+4];
	mul.lo.s32 	%r253, %r251, %r252;
	mad.lo.s32 	%r254, %r253, 3, %r3;
	mul.wide.s32 	%rd78, %r254, 4;
	add.s64 	%rd79, %rd5, %rd78;
	st.global.u32 	[%rd79], %r192;
	ld.global.u32 	%r255, [%rd7];
	ld.global.u32 	%r256, [%rd1+4];
	mul.lo.s32 	%r257, %r255, %r256;
	mad.lo.s32 	%r258, %r257, 3, %r256;
	add.s32 	%r259, %r258, %r3;
	mul.wide.s32 	%rd80, %r259, 4;
	add.s64 	%rd81, %rd5, %rd80;
	st.global.u32 	[%rd81], %r193;
	ld.global.u32 	%r260, [%rd7];
	add.s32 	%r261, %r260, 1;
	st.global.u32 	[%rd7], %r261;
	mad.lo.s32 	%r262, %r260, 3, 2;
	ld.global.u32 	%r263, [%rd1+4];
	mad.lo.s32 	%r264, %r262, %r263, %r3;
	mul.wide.s32 	%rd82, %r264, 4;
	add.s64 	%rd83, %rd5, %rd82;
	st.global.u32 	[%rd83], %r194;
	add.s32 	%r265, %r194, %r208;
	shl.b32 	%r266, %r265, 2;
	add.s32 	%r267, %r211, %r266;
	ld.shared.u32 	%r268, [%r267];
	add.s32 	%r269, %r194, %r218;
	shl.b32 	%r270, %r269, 2;
	add.s32 	%r271, %r211, %r270;
	ld.shared.u32 	%r272, [%r271];
	mad.lo.s32 	%r273, %r193, %r189, %r194;
	shl.b32 	%r274, %r273, 2;
	add.s32 	%r275, %r211, %r274;
	ld.shared.u32 	%r276, [%r275];
	add.s32 	%r277, %r217, %r213;
	add.s32 	%r278, %r277, %r222;
	add.s32 	%r279, %r278, %r268;
	add.s32 	%r280, %r279, %r272;
	add.s32 	%r281, %r280, %r276;
	st.global.u32 	[%rd8], %r281;
	ld.global.u32 	%r282, [%rd9];
	setp.eq.s32 	%p73, %r282, 0;
	@%p73 bra 	$L__BB0_31;
$L__BB0_16:
	ld.global.u32 	%r24, [%rd1];
	ld.global.u32 	%r25, [%rd1+4];
	setp.lt.s32 	%p74, %r24, 1;
	mov.b32 	%r517, -1;
	mov.b32 	%r518, -3;
	@%p74 bra 	$L__BB0_30;
	mul.lo.s32 	%r26, %r25, 12;
	mov.b32 	%r517, -1;
	mov.b32 	%r492, 0;
	mov.u32 	%r516, %r517;
	mov.u32 	%r515, %r517;
$L__BB0_18:
	mad.lo.s32 	%r287, %r492, %r25, %r3;
	mul.wide.s32 	%rd84, %r287, 4;
	add.s64 	%rd85, %rd6, %rd84;
	ld.global.u32 	%r288, [%rd85];
	setp.eq.s32 	%p75, %r288, -1;
	@%p75 bra 	$L__BB0_28;
	ld.global.u32 	%r31, [%rd7];
	setp.lt.s32 	%p76, %r31, 1;
	@%p76 bra 	$L__BB0_28;
	setp.lt.u32 	%p77, %r31, 4;
	mov.b32 	%r511, 0;
	@%p77 bra 	$L__BB0_23;
	and.b32  	%r511, %r31, 2147483644;
	mov.b32 	%r497, 0;
	mov.u32 	%r496, %r3;
$L__BB0_22:
	.pragma "nounroll";
	mul.wide.s32 	%rd86, %r496, 4;
	add.s64 	%rd87, %rd5, %rd86;
	ld.global.u32 	%r292, [%rd87];
	mul.wide.s32 	%rd88, %r25, 4;
	add.s64 	%rd89, %rd87, %rd88;
	ld.global.u32 	%r293, [%rd89];
	add.s64 	%rd90, %rd89, %rd88;
	ld.global.u32 	%r294, [%rd90];
	mad.lo.s32 	%r295, %r292, %r24, %r492;
	shl.b32 	%r296, %r295, 2;
	mov.u32 	%r297, graph;
	add.s32 	%r298, %r297, %r296;
	ld.shared.u32 	%r299, [%r298];
	mad.lo.s32 	%r300, %r293, %r24, %r492;
	shl.b32 	%r301, %r300, 2;
	add.s32 	%r302, %r297, %r301;
	ld.shared.u32 	%r303, [%r302];
	add.s32 	%r304, %r303, %r299;
	mad.lo.s32 	%r305, %r294, %r24, %r492;
	shl.b32 	%r306, %r305, 2;
	add.s32 	%r307, %r297, %r306;
	ld.shared.u32 	%r308, [%r307];
	add.s32 	%r309, %r304, %r308;
	setp.gt.s32 	%p78, %r309, %r516;
	selp.b32 	%r310, %r497, %r515, %p78;
	max.s32 	%r311, %r309, %r516;
	add.s64 	%rd91, %rd90, %rd88;
	ld.global.u32 	%r312, [%rd91];
	add.s64 	%rd92, %rd91, %rd88;
	ld.global.u32 	%r313, [%rd92];
	add.s64 	%rd93, %rd92, %rd88;
	ld.global.u32 	%r314, [%rd93];
	mad.lo.s32 	%r315, %r312, %r24, %r492;
	shl.b32 	%r316, %r315, 2;
	add.s32 	%r317, %r297, %r316;
	ld.shared.u32 	%r318, [%r317];
	mad.lo.s32 	%r319, %r313, %r24, %r492;
	shl.b32 	%r320, %r319, 2;
	add.s32 	%r321, %r297, %r320;
	ld.shared.u32 	%r322, [%r321];
	add.s32 	%r323, %r322, %r318;
	mad.lo.s32 	%r324, %r314, %r24, %r492;
	shl.b32 	%r325, %r324, 2;
	add.s32 	%r326, %r297, %r325;
	ld.shared.u32 	%r327, [%r326];
	add.s32 	%r328, %r323, %r327;
	setp.gt.s32 	%p79, %r328, %r311;
	add.s32 	%r329, %r497, 1;
	selp.b32 	%r330, %r329, %r310, %p79;
	max.s32 	%r331, %r328, %r311;
	or.pred  	%p80, %p78, %p79;
	add.s64 	%rd94, %rd93, %rd88;
	ld.global.u32 	%r332, [%rd94];
	add.s64 	%rd95, %rd94, %rd88;
	ld.global.u32 	%r333, [%rd95];
	add.s64 	%rd96, %rd95, %rd88;
	ld.global.u32 	%r334, [%rd96];
	mad.lo.s32 	%r335, %r332, %r24, %r492;
	shl.b32 	%r336, %r335, 2;
	add.s32 	%r337, %r297, %r336;
	ld.shared.u32 	%r338, [%r337];
	mad.lo.s32 	%r339, %r333, %r24, %r492;
	shl.b32 	%r340, %r339, 2;
	add.s32 	%r341, %r297, %r340;
	ld.shared.u32 	%r342, [%r341];
	add.s32 	%r343, %r342, %r338;
	mad.lo.s32 	%r344, %r334, %r24, %r492;
	shl.b32 	%r345, %r344, 2;
	add.s32 	%r346, %r297, %r345;
	ld.shared.u32 	%r347, [%r346];
	add.s32 	%r348, %r343, %r347;
	setp.gt.s32 	%p82, %r348, %r331;
	add.s32 	%r349, %r497, 2;
	selp.b32 	%r350, %r349, %r330, %p82;
	max.s32 	%r351, %r348, %r331;
	add.s64 	%rd97, %rd96, %rd88;
	ld.global.u32 	%r352, [%rd97];
	add.s64 	%rd98, %rd97, %rd88;
	ld.global.u32 	%r353, [%rd98];
	add.s64 	%rd99, %rd98, %rd88;
	ld.global.u32 	%r354, [%rd99];
	mad.lo.s32 	%r355, %r352, %r24, %r492;
	shl.b32 	%r356, %r355, 2;
	add.s32 	%r357, %r297, %r356;
	ld.shared.u32 	%r358, [%r357];
	mad.lo.s32 	%r359, %r353, %r24, %r492;
	shl.b32 	%r360, %r359, 2;
	add.s32 	%r361, %r297, %r360;
	ld.shared.u32 	%r362, [%r361];
	add.s32 	%r363, %r362, %r358;
	mad.lo.s32 	%r364, %r354, %r24, %r492;
	shl.b32 	%r365, %r364, 2;
	add.s32 	%r366, %r297, %r365;
	ld.shared.u32 	%r367, [%r366];
	add.s32 	%r368, %r363, %r367;
	setp.gt.s32 	%p83, %r368, %r351;
	add.s32 	%r369, %r497, 3;
	selp.b32 	%r515, %r369, %r350, %p83;
	max.s32 	%r516, %r368, %r351;
	selp.b32 	%r370, %r492, %r517, %p80;
	selp.b32 	%r371, %r492, %r370, %p83;
	selp.b32 	%r517, %r492, %r371, %p82;
	add.s32 	%r496, %r496, %r26;
	add.s32 	%r497, %r497, 4;
	setp.ne.s32 	%p84, %r497, %r511;
	@%p84 bra 	$L__BB0_22;
$L__BB0_23:
	and.b32  	%r50, %r31, 3;
	setp.eq.s32 	%p85, %r50, 0;
	@%p85 bra 	$L__BB0_28;
	setp.eq.s32 	%p86, %r50, 1;
	@%p86 bra 	$L__BB0_26;
	mul.lo.s32 	%r373, %r511, 3;
	mad.lo.s32 	%r374, %r373, %r25, %r3;
	mul.wide.s32 	%rd100, %r374, 4;
	add.s64 	%rd101, %rd5, %rd100;
	ld.global.u32 	%r375, [%rd101];
	mul.wide.s32 	%rd102, %r25, 4;
	add.s64 	%rd103, %rd101, %rd102;
	ld.global.u32 	%r376, [%rd103];
	add.s64 	%rd104, %rd103, %rd102;
	ld.global.u32 	%r377, [%rd104];
	mad.lo.s32 	%r378, %r375, %r24, %r492;
	shl.b32 	%r379, %r378, 2;
	mov.u32 	%r380, graph;
	add.s32 	%r381, %r380, %r379;
	ld.shared.u32 	%r382, [%r381];
	mad.lo.s32 	%r383, %r376, %r24, %r492;
	shl.b32 	%r384, %r383, 2;
	add.s32 	%r385, %r380, %r384;
	ld.shared.u32 	%r386, [%r385];
	add.s32 	%r387, %r386, %r382;
	mad.lo.s32 	%r388, %r377, %r24, %r492;
	shl.b32 	%r389, %r388, 2;
	add.s32 	%r390, %r380, %r389;
	ld.shared.u32 	%r391, [%r390];
	add.s32 	%r392, %r387, %r391;
	setp.gt.s32 	%p87, %r392, %r516;
	selp.b32 	%r393, %r511, %r515, %p87;
	max.s32 	%r394, %r392, %r516;
	shl.b32 	%r395, %r511, 1;
	sub.s32 	%r396, %r373, %r395;
	add.s32 	%r397, %r396, 1;
	add.s64 	%rd105, %rd104, %rd102;
	ld.global.u32 	%r398, [%rd105];
	add.s64 	%rd106, %rd105, %rd102;
	ld.global.u32 	%r399, [%rd106];
	add.s64 	%rd107, %rd106, %rd102;
	ld.global.u32 	%r400, [%rd107];
	mad.lo.s32 	%r401, %r398, %r24, %r492;
	shl.b32 	%r402, %r401, 2;
	add.s32 	%r403, %r380, %r402;
	ld.shared.u32 	%r404, [%r403];
	mad.lo.s32 	%r405, %r399, %r24, %r492;
	shl.b32 	%r406, %r405, 2;
	add.s32 	%r407, %r380, %r406;
	ld.shared.u32 	%r408, [%r407];
	add.s32 	%r409, %r408, %r404;
	mad.lo.s32 	%r410, %r400, %r24, %r492;
	shl.b32 	%r411, %r410, 2;
	add.s32 	%r412, %r380, %r411;
	ld.shared.u32 	%r413, [%r412];
	add.s32 	%r414, %r409, %r413;
	setp.gt.s32 	%p88, %r414, %r394;
	selp.b32 	%r515, %r397, %r393, %p88;
	max.s32 	%r516, %r414, %r394;
	selp.b32 	%r415, %r492, %r517, %p88;
	selp.b32 	%r517, %r492, %r415, %p87;
	add.s32 	%r511, %r396, 2;
$L__BB0_26:
	and.b32  	%r416, %r31, 1;
	setp.eq.b32 	%p89, %r416, 1;
	not.pred 	%p90, %p89;
	@%p90 bra 	$L__BB0_28;
	mul.lo.s32 	%r417, %r511, %r25;
	mad.lo.s32 	%r418, %r417, 3, %r3;
	mul.wide.s32 	%rd108, %r418, 4;
	add.s64 	%rd109, %rd5, %rd108;
	ld.global.u32 	%r419, [%rd109];
	mul.wide.s32 	%rd110, %r25, 4;
	add.s64 	%rd111, %rd109, %rd110;
	ld.global.u32 	%r420, [%rd111];
	add.s64 	%rd112, %rd111, %rd110;
	ld.global.u32 	%r421, [%rd112];
	mad.lo.s32 	%r422, %r419, %r24, %r492;
	shl.b32 	%r423, %r422, 2;
	mov.u32 	%r424, graph;
	add.s32 	%r425, %r424, %r423;
	ld.shared.u32 	%r426, [%r425];
	mad.lo.s32 	%r427, %r420, %r24, %r492;
	shl.b32 	%r428, %r427, 2;
	add.s32 	%r429, %r424, %r428;
	ld.shared.u32 	%r430, [%r429];
	add.s32 	%r431, %r430, %r426;
	mad.lo.s32 	%r432, %r421, %r24, %r492;
	shl.b32 	%r433, %r432, 2;
	add.s32 	%r434, %r424, %r433;
	ld.shared.u32 	%r435, [%r434];
	add.s32 	%r436, %r431, %r435;
	setp.gt.s32 	%p91, %r436, %r516;
	selp.b32 	%r515, %r511, %r515, %p91;
	max.s32 	%r516, %r436, %r516;
	selp.b32 	%r517, %r492, %r517, %p91;
$L__BB0_28:
	add.s32 	%r492, %r492, 1;
	setp.ne.s32 	%p92, %r492, %r24;
	@%p92 bra 	$L__BB0_18;
	mul.lo.s32 	%r518, %r515, 3;
$L__BB0_30:
	mad.lo.s32 	%r437, %r25, %r517, %r3;
	mul.wide.s32 	%rd113, %r437, 4;
	add.s64 	%rd114, %rd6, %rd113;
	mov.b32 	%r438, -1;
	st.global.u32 	[%rd114], %r438;
	ld.global.u32 	%r439, [%rd1];
	ld.global.u32 	%r440, [%rd1+4];
	mad.lo.s32 	%r441, %r440, %r518, %r3;
	mul.wide.s32 	%rd115, %r441, 4;
	add.s64 	%rd116, %rd5, %rd115;
	ld.global.u32 	%r442, [%rd116];
	mul.wide.s32 	%rd117, %r440, 4;
	add.s64 	%rd118, %rd116, %rd117;
	ld.global.u32 	%r443, [%rd118];
	add.s64 	%rd119, %rd118, %rd117;
	ld.global.u32 	%r444, [%rd119];
	st.global.u32 	[%rd116], %r517;
	st.global.u32 	[%rd118], %r442;
	st.global.u32 	[%rd119], %r443;
	ld.global.u32 	%r445, [%rd7];
	mul.lo.s32 	%r446, %r440, 3;
	mad.lo.s32 	%r447, %r446, %r445, %r3;
	mul.wide.s32 	%rd120, %r447, 4;
	add.s64 	%rd121, %rd5, %rd120;
	st.global.u32 	[%rd121], %r517;
	ld.global.u32 	%r448, [%rd7];
	mad.lo.s32 	%r449, %r446, %r448, %r440;
	add.s32 	%r450, %r449, %r3;
	mul.wide.s32 	%rd122, %r450, 4;
	add.s64 	%rd123, %rd5, %rd122;
	st.global.u32 	[%rd123], %r442;
	ld.global.u32 	%r451, [%rd7];
	add.s32 	%r452, %r451, 1;
	st.global.u32 	[%rd7], %r452;
	mad.lo.s32 	%r453, %r451, 3, 2;
	mad.lo.s32 	%r454, %r453, %r440, %r3;
	mul.wide.s32 	%rd124, %r454, 4;
	add.s64 	%rd125, %rd5, %rd124;
	st.global.u32 	[%rd125], %r444;
	ld.global.u32 	%r455, [%rd7];
	mad.lo.s32 	%r456, %r446, %r455, %r3;
	mul.wide.s32 	%rd126, %r456, 4;
	add.s64 	%rd127, %rd5, %rd126;
	st.global.u32 	[%rd127], %r517;
	ld.global.u32 	%r457, [%rd7];
	mad.lo.s32 	%r458, %r446, %r457, %r440;
	add.s32 	%r459, %r458, %r3;
	mul.wide.s32 	%rd128, %r459, 4;
	add.s64 	%rd129, %rd5, %rd128;
	st.global.u32 	[%rd129], %r443;
	ld.global.u32 	%r460, [%rd7];
	add.s32 	%r461, %r460, 1;
	st.global.u32 	[%rd7], %r461;
	mad.lo.s32 	%r462, %r460, 3, 2;
	mad.lo.s32 	%r463, %r462, %r440, %r3;
	mul.wide.s32 	%rd130, %r463, 4;
	add.s64 	%rd131, %rd5, %rd130;
	st.global.u32 	[%rd131], %r444;
	mad.lo.s32 	%r464, %r442, %r439, %r517;
	shl.b32 	%r465, %r464, 2;
	mov.u32 	%r466, graph;
	add.s32 	%r467, %r466, %r465;
	ld.shared.u32 	%r468, [%r467];
	mad.lo.s32 	%r469, %r443, %r439, %r517;
	shl.b32 	%r470, %r469, 2;
	add.s32 	%r471, %r466, %r470;
	ld.shared.u32 	%r472, [%r471];
	add.s32 	%r473, %r472, %r468;
	mad.lo.s32 	%r474, %r444, %r439, %r517;
	shl.b32 	%r475, %r474, 2;
	add.s32 	%r476, %r466, %r475;
	ld.shared.u32 	%r477, [%r476];
	add.s32 	%r478, %r473, %r477;
	ld.global.u32 	%r479, [%rd8];
	add.s32 	%r480, %r478, %r479;
	st.global.u32 	[%rd8], %r480;
	ld.global.u32 	%r481, [%rd9];
	add.s32 	%r482, %r481, -1;
	st.global.u32 	[%rd9], %r482;
	setp.ne.s32 	%p93, %r482, 0;
	@%p93 bra 	$L__BB0_16;
$L__BB0_31:
	ld.param.u64 	%rd134, [_Z12tmfgParallelP4Node6ParamsPiS2__param_2];
	cvta.to.global.u64 	%rd132, %rd134;
	bar.sync 	0;
	ld.global.u32 	%r483, [%rd8];
	atom.global.max.s32 	%r484, [%rd132], %r483;
	ld.global.u32 	%r485, [%rd8];
	ld.global.u32 	%r486, [%rd132];
	setp.ne.s32 	%p94, %r485, %r486;
	@%p94 bra 	$L__BB0_33;
	ld.param.u64 	%rd135, [_Z12tmfgParallelP4Node6ParamsPiS2__param_3];
	cvta.to.global.u64 	%rd133, %rd135;
	st.global.u32 	[%rd133], %r3;
$L__BB0_33:
	bar.sync 	0;
$L__BB0_34:
	ret;

}


// ===== COMPILED SASS (sm_100) =====

	.target	sm_100

	.elftype	@"ET_EXEC"


//--------------------- .note.nv.tkinfo           --------------------------
	.section	.note.nv.tkinfo,"",@"SHT_NOTE"
	.sectionflags	@"SHF_NOTE_NV_TKINFO"
	.tkinfo
        /*0018*/ 	.word	0x00000002
        /*0030*/ 	.string	""
        /*0030*/ 	.string	"ptxas"
        /*0030*/ 	.string	"Cuda compilation tools, release 13.0, V13.0.88"
        /*0030*/ 	.string	"Build cuda_13.0.r13.0/compiler.36424714_0"
        /*0030*/ 	.string	"-arch sm_100 -m 64 "



//--------------------- .note.nv.cuinfo           --------------------------
	.section	.note.nv.cuinfo,"",@"SHT_NOTE"
	.sectionflags	@"SHF_NOTE_NV_CUINFO"
        /*0018*/ 	.short	0x0002
        /*001a*/ 	.short	0x0064
        /*001c*/ 	.short	0x0082
	.zero		2


//--------------------- .nv.info                  --------------------------
	.section	.nv.info,"",@"SHT_CUDA_INFO"
	.align	4


	//----- nvinfo : EIATTR_REGCOUNT
	.align		4
        /*0000*/ 	.byte	0x04, 0x2f
        /*0002*/ 	.short	(.L_1 - .L_0)
	.align		4
.L_0:
        /*0004*/ 	.word	index@(_Z12tmfgParallelP4Node6ParamsPiS2_)
        /*0008*/ 	.word	0x00000020


	//----- nvinfo : EIATTR_FRAME_SIZE
	.align		4
.L_1:
        /*000c*/ 	.byte	0x04, 0x11
        /*000e*/ 	.short	(.L_3 - .L_2)
	.align		4
.L_2:
        /*0010*/ 	.word	index@(_Z12tmfgParallelP4Node6ParamsPiS2_)
        /*0014*/ 	.word	0x00000000


	//----- nvinfo : EIATTR_MIN_STACK_SIZE
	.align		4
.L_3:
        /*0018*/ 	.byte	0x04, 0x12
        /*001a*/ 	.short	(.L_5 - .L_4)
	.align		4
.L_4:
        /*001c*/ 	.word	index@(_Z12tmfgParallelP4Node6ParamsPiS2_)
        /*0020*/ 	.word	0x00000000
.L_5:


//--------------------- .nv.compat                --------------------------
	.section	.nv.compat,"",@"SHT_CUDA_COMPAT_INFO"
	.align	4
        /*0000*/ 	.byte	0x02, 0x09, 0x00, 0x00, 0x02, 0x02, 0x01, 0x00, 0x02, 0x05, 0x05, 0x00, 0x03, 0x07, 0x01, 0x01
        /*0010*/ 	.byte	0x02, 0x03, 0x00, 0x00, 0x02, 0x06, 0x01, 0x00, 0x04, 0x0b, 0x08, 0x00, 0x09, 0x00, 0x00, 0x00
        /*0020*/ 	.byte	0x00, 0x00, 0x00, 0x00


//--------------------- .nv.info._Z12tmfgParallelP4Node6ParamsPiS2_ --------------------------
	.section	.nv.info._Z12tmfgParallelP4Node6ParamsPiS2_,"",@"SHT_CUDA_INFO"
	.sectionflags	@""
	.align	4


	//----- nvinfo : EIATTR_CUDA_API_VERSION
	.align		4
        /*0000*/ 	.byte	0x04, 0x37
        /*0002*/ 	.short	(.L_7 - .L_6)
.L_6:
        /*0004*/ 	.word	0x00000082


	//----- nvinfo : EIATTR_KPARAM_INFO
	.align		4
.L_7:
        /*0008*/ 	.byte	0x04, 0x17
        /*000a*/ 	.short	(.L_9 - .L_8)
.L_8:
        /*000c*/ 	.word	0x00000000
        /*0010*/ 	.short	0x0003
        /*0012*/ 	.short	0x0038
        /*0014*/ 	.byte	0x00, 0xf5, 0x21, 0x00


	//----- nvinfo : EIATTR_KPARAM_INFO
	.align		4
.L_9:
        /*0018*/ 	.byte	0x04, 0x17
        /*001a*/ 	.short	(.L_11 - .L_10)
.L_10:
        /*001c*/ 	.word	0x00000000
        /*0020*/ 	.short	0x0002
        /*0022*/ 	.short	0x0030
        /*0024*/ 	.byte	0x00, 0xf5, 0x21, 0x00


	//----- nvinfo : EIATTR_KPARAM_INFO
	.align		4
.L_11:
        /*0028*/ 	.byte	0x04, 0x17
        /*002a*/ 	.short	(.L_13 - .L_12)
.L_12:
        /*002c*/ 	.word	0x00000000
        /*0030*/ 	.short	0x0001
        /*0032*/ 	.short	0x0008
        /*0034*/ 	.byte	0x00, 0xf0, 0xa1, 0x00


	//----- nvinfo : EIATTR_KPARAM_INFO
	.align		4
.L_13:
        /*0038*/ 	.byte	0x04, 0x17
        /*003a*/ 	.short	(.L_15 - .L_14)
.L_14:
        /*003c*/ 	.word	0x00000000
        /*0040*/ 	.short	0x0000
        /*0042*/ 	.short	0x0000
        /*0044*/ 	.byte	0x00, 0xf5, 0x21, 0x00


	//----- nvinfo : EIATTR_SPARSE_MMA_MASK
	.align		4
.L_15:
        /*0048*/ 	.byte	0x03, 0x50
        /*004a*/ 	.short	0x0000


	//----- nvinfo : EIATTR_MAXREG_COUNT
	.align		4
        /*004c*/ 	.byte	0x03, 0x1b
        /*004e*/ 	.short	0x00ff


	//----- nvinfo : EIATTR_NUM_BARRIERS
	.align		4
        /*0050*/ 	.byte	0x02, 0x4c
        /*0052*/ 	.byte	0x01
	.zero		1


	//----- nvinfo : EIATTR_MERCURY_ISA_VERSION
	.align		4
        /*0054*/ 	.byte	0x03, 0x5f
        /*0056*/ 	.short	0x0101


	//----- nvinfo : EIATTR_INT_WARP_WIDE_INSTR_OFFSETS
	.align		4
        /*0058*/ 	.byte	0x04, 0x31
        /*005a*/ 	.short	(.L_17 - .L_16)


	//   ....[0]....
.L_16:
        /*005c*/ 	.word	0x00002a40


	//   ....[1]....
        /*0060*/ 	.word	0x00002a80


	//----- nvinfo : EIATTR_VRC_CTA_INIT_COUNT
	.align		4
.L_17:
        /*0064*/ 	.byte	0x02, 0x4a
	.zero		1
	.zero		1


	//----- nvinfo : EIATTR_EXIT_INSTR_OFFSETS
	.align		4
        /*0068*/ 	.byte	0x04, 0x1c
        /*006a*/ 	.short	(.L_19 - .L_18)


	//   ....[0]....
.L_18:
        /*006c*/ 	.word	0x000001b0


	//   ....[1]....
        /*0070*/ 	.word	0x00002b10


	//----- nvinfo : EIATTR_CRS_STACK_SIZE
	.align		4
.L_19:
        /*0074*/ 	.byte	0x04, 0x1e
        /*0076*/ 	.short	(.L_21 - .L_20)
.L_20:
        /*0078*/ 	.word	0x00000000


	//----- nvinfo : EIATTR_CBANK_PARAM_SIZE
	.align		4
.L_21:
        /*007c*/ 	.byte	0x03, 0x19
        /*007e*/ 	.short	0x0040


	//----- nvinfo : EIATTR_PARAM_CBANK
	.align		4
        /*0080*/ 	.byte	0x04, 0x0a
        /*0082*/ 	.short	(.L_23 - .L_22)
	.align		4
.L_22:
        /*0084*/ 	.word	index@(.nv.constant0._Z12tmfgParallelP4Node6ParamsPiS2_)
        /*0088*/ 	.short	0x0380
        /*008a*/ 	.short	0x0040


	//----- nvinfo : EIATTR_SW_WAR
	.align		4
.L_23:
        /*008c*/ 	.byte	0x04, 0x36
        /*008e*/ 	.short	(.L_25 - .L_24)
.L_24:
        /*0090*/ 	.word	0x00000008
.L_25:


//--------------------- .nv.callgraph             --------------------------
	.section	.nv.callgraph,"",@"SHT_CUDA_CALLGRAPH"
	.align	4
	.sectionentsize	8
	.align		4
        /*0000*/ 	.word	0x00000000
	.align		4
        /*0004*/ 	.word	0xffffffff
	.align		4
        /*0008*/ 	.word	0x00000000
	.align		4
        /*000c*/ 	.word	0xfffffffe
	.align		4
        /*0010*/ 	.word	0x00000000
	.align		4
        /*0014*/ 	.word	0xfffffffd
	.align		4
        /*0018*/ 	.word	0x00000000
	.align		4
        /*001c*/ 	.word	0xfffffffc


//--------------------- .text._Z12tmfgParallelP4Node6ParamsPiS2_ --------------------------
	.section	.text._Z12tmfgParallelP4Node6ParamsPiS2_,"ax",@progbits
	.align	128
        .global         _Z12tmfgParallelP4Node6ParamsPiS2_
        .type           _Z12tmfgParallelP4Node6ParamsPiS2_,@function
        .size           _Z12tmfgParallelP4Node6ParamsPiS2_,(.L_x_21 - _Z12tmfgParallelP4Node6ParamsPiS2_)
        .other          _Z12tmfgParallelP4Node6ParamsPiS2_,@"STO_CUDA_ENTRY STV_DEFAULT"
_Z12tmfgParallelP4Node6ParamsPiS2_:
.text._Z12tmfgParallelP4Node6ParamsPiS2_:
[----:B------:R-:W-:Y:S08]  /*0000*/  LDC R1, c[0x0][0x37c] ;  /* 0x0000df00ff017b82 */ /* 0x000ff00000000800 */
[----:B------:R-:W0:Y:S01]  /*0010*/  LDC.64 R8, c[0x0][0x380] ;  /* 0x0000e000ff087b82 */ /* 0x000e220000000a00 */
[----:B------:R-:W0:Y:S02]  /*0020*/  LDCU.64 UR6, c[0x0][0x358] ;  /* 0x00006b00ff0677ac */ /* 0x000e240008000a00 */
[----:B0-----:R-:W2:Y:S04]  /*0030*/  LDG.E R6, desc[UR6][R8.64] ;  /* 0x0000000608067981 */ /* 0x001ea8000c1e1900 */
[----:B------:R-:W3:Y:S01]  /*0040*/  LDG.E R3, desc[UR6][R8.64+0x4] ;  /* 0x0000040608037981 */ /* 0x000ee2000c1e1900 */
[----:B------:R-:W0:Y:S01]  /*0050*/  LDCU UR4, c[0x0][0x360] ;  /* 0x00006c00ff0477ac */ /* 0x000e220008000800 */
[----:B------:R-:W-:Y:S01]  /*0060*/  BSSY.RECONVERGENT B0, `(.L_x_0) ;  /* 0x0000013000007945 */ /* 0x000fe20003800200 */
[----:B------:R-:W0:Y:S01]  /*0070*/  S2R R10, SR_TID.X ;  /* 0x00000000000a7919 */ /* 0x000e220000002100 */
[----:B------:R-:W0:Y:S02]  /*0080*/  S2R R0, SR_CTAID.X ;  /* 0x0000000000007919 */ /* 0x000e240000002500 */
[----:B0-----:R-:W-:-:S02]  /*0090*/  IMAD R0, R0, UR4, R10 ;  /* 0x0000000400007c24 */ /* 0x001fc4000f8e020a */
[----:B--2---:R-:W-:-:S03]  /*00a0*/  IMAD R7, R6, R6, RZ ;  /* 0x0000000606077224 */ /* 0x004fc600078e02ff */
[----:B---3--:R-:W-:Y:S02]  /*00b0*/  ISETP.GE.AND P1, PT, R0, R3, PT ;  /* 0x000000030000720c */ /* 0x008fe40003f26270 */
[----:B------:R-:W-:-:S13]  /*00c0*/  ISETP.GE.U32.AND P0, PT, R10, R7, PT ;  /* 0x000000070a00720c */ /* 0x000fda0003f06070 */
[----:B------:R-:W-:Y:S05]  /*00d0*/  @P0 BRA `(.L_x_1) ;  /* 0x00000000002c0947 */ /* 0x000fea0003800000 */
[----:B------:R-:W0:Y:S01]  /*00e0*/  S2R R11, SR_CgaCtaId ;  /* 0x00000000000b7919 */ /* 0x000e220000008800 */
[----:B------:R-:W1:Y:S01]  /*00f0*/  LDC.64 R4, c[0x0][0x380] ;  /* 0x0000e000ff047b82 */ /* 0x000e620000000a00 */
[----:B------:R-:W-:-:S04]  /*0100*/  MOV R2, 0x400 ;  /* 0x0000040000027802 */ /* 0x000fc80000000f00 */
[----:B0-----:R-:W-:-:S07]  /*0110*/  LEA R11, R11, R2, 0x18 ;  /* 0x000000020b0b7211 */ /* 0x001fce00078ec0ff */
.L_x_2:
[----:B01----:R-:W-:-:S06]  /*0120*/  IMAD.WIDE R2, R10, 0x4, R4 ;  /* 0x000000040a027825 */ /* 0x003fcc00078e0204 */
[----:B------:R-:W2:Y:S01]  /*0130*/  LDG.E R2, desc[UR6][R2.64+0x8] ;  /* 0x0000080602027981 */ /* 0x000ea2000c1e1900 */
[C---:B------:R-:W-:Y:S02]  /*0140*/  IMAD R13, R10.reuse, 0x4, R11 ;  /* 0x000000040a0d7824 */ /* 0x040fe400078e020b */
[----:B------:R-:W-:-:S05]  /*0150*/  VIADD R10, R10, UR4 ;  /* 0x000000040a0a7c36 */ /* 0x000fca0008000000 */
[----:B------:R-:W-:Y:S01]  /*0160*/  ISETP.GE.AND P0, PT, R10, R7, PT ;  /* 0x000000070a00720c */ /* 0x000fe20003f06270 */
[----:B--2---:R0:W-:-:S12]  /*0170*/  STS [R13], R2 ;  /* 0x000000020d007388 */ /* 0x0041d80000000800 */
[----:B------:R-:W-:Y:S05]  /*0180*/  @!P0 BRA `(.L_x_2) ;  /* 0xfffffffc00e48947 */ /* 0x000fea000383ffff */
.L_x_1:
[----:B------:R-:W-:Y:S05]  /*0190*/  BSYNC.RECONVERGENT B0 ;  /* 0x0000000000007941 */ /* 0x000fea0003800200 */
.L_x_0:
[----:B------:R-:W-:Y:S06]  /*01a0*/  BAR.SYNC.DEFER_BLOCKING 0x0 ;  /* 0x0000000000007b1d */ /* 0x000fec0000010000 */
[----:B------:R-:W-:Y:S05]  /*01b0*/  @P1 EXIT ;  /* 0x000000000000194d */ /* 0x000fea0003800000 */
[----:B------:R-:W1:Y:S01]  /*01c0*/  LDC.64 R16, c[0x0][0x388] ;  /* 0x0000e200ff107b82 */ /* 0x000e620000000a00 */
[----:B------:R-:W-:Y:S02]  /*01d0*/  IMAD.MOV.U32 R5, RZ, RZ, -0x1 ;  /* 0xffffffffff057424 */ /* 0x000fe400078e00ff */
[----:B------:R-:W-:-:S05]  /*01e0*/  VIADD R3, R6, 0xfffffffc ;  /* 0xfffffffc06037836 */ /* 0x000fca0000000000 */
[----:B------:R-:W2:Y:S08]  /*01f0*/  LDC.64 R14, c[0x0][0x398] ;  /* 0x0000e600ff0e7b82 */ /* 0x000eb00000000a00 */
[----:B0-----:R-:W0:Y:S01]  /*0200*/  LDC.64 R12, c[0x0][0x390] ;  /* 0x0000e400ff0c7b82 */ /* 0x001e220000000a00 */
[----:B-1----:R-:W-:-:S07]  /*0210*/  IMAD.WIDE R16, R0, 0x4, R16 ;  /* 0x0000000400107825 */ /* 0x002fce00078e0210 */
[----:B------:R-:W1:Y:S01]  /*0220*/  LDC.64 R10, c[0x0][0x380] ;  /* 0x0000e000ff0a7b82 */ /* 0x000e620000000a00 */
[----:B------:R3:W-:Y:S01]  /*0230*/  STG.E desc[UR6][R16.64], RZ ;  /* 0x000000ff10007986 */ /* 0x0007e2000c101906 */
[----:B--2---:R-:W-:-:S05]  /*0240*/  IMAD.WIDE R14, R0, 0x4, R14 ;  /* 0x00000004000e7825 */ /* 0x004fca00078e020e */
[----:B------:R3:W-:Y:S01]  /*0250*/  STG.E desc[UR6][R14.64], R5 ;  /* 0x000000050e007986 */ /* 0x0007e2000c101906 */
[----:B0-----:R-:W-:-:S05]  /*0260*/  IMAD.WIDE R12, R0, 0x4, R12 ;  /* 0x00000004000c7825 */ /* 0x001fca00078e020c */
[----:B------:R3:W-:Y:S04]  /*0270*/  STG.E desc[UR6][R12.64], R3 ;  /* 0x000000030c007986 */ /* 0x0007e8000c101906 */
[----:B------:R-:W2:Y:S04]  /*0280*/  LDG.E R2, desc[UR6][R8.64] ;  /* 0x0000000608027981 */ /* 0x000ea8000c1e1900 */
[----:B------:R-:W4:Y:S01]  /*0290*/  LDG.E R23, desc[UR6][R8.64+0x4] ;  /* 0x0000040608177981 */ /* 0x000f22000c1e1900 */
[----:B-1----:R-:W-:Y:S01]  /*02a0*/  IMAD.WIDE R10, R0, 0x4, R10 ;  /* 0x00000004000a7825 */ /* 0x002fe200078e020a */
[----:B--2---:R-:W-:-:S03]  /*02b0*/  ISETP.GE.AND P0, PT, R2, 0x1, PT ;  /* 0x000000010200780c */ /* 0x004fc60003f06270 */
[----:B----4-:R-:W-:-:S04]  /*02c0*/  IMAD.WIDE R18, R23, 0x4, R10 ;  /* 0x0000000417127825 */ /* 0x010fc800078e020a */
[----:B------:R-:W-:-:S04]  /*02d0*/  IMAD.WIDE R20, R23, 0x4, R18 ;  /* 0x0000000417147825 */ /* 0x000fc800078e0212 */
[----:B------:R-:W-:Y:S02]  /*02e0*/  IMAD.WIDE R22, R23, 0x4, R20 ;  /* 0x0000000417167825 */ /* 0x000fe400078e0214 */
[----:B---3--:R-:W-:Y:S05]  /*02f0*/  @!P0 BRA `(.L_x_3) ;  /* 0x0000000c007c8947 */ /* 0x008fea0003800000 */
[----:B------:R0:W5:Y:S04]  /*0300*/  LDG.E R3, desc[UR6][R18.64+0x70ec] ;  /* 0x0070ec0612037981 */ /* 0x000168000c1e1900 */
[----:B------:R0:W5:Y:S04]  /*0310*/  LDG.E R4, desc[UR6][R20.64+0x70ec] ;  /* 0x0070ec0614047981 */ /* 0x000168000c1e1900 */
[----:B------:R0:W5:Y:S04]  /*0320*/  LDG.E R5, desc[UR6][R22.64+0x70ec] ;  /* 0x0070ec0616057981 */ /* 0x000168000c1e1900 */
[----:B------:R0:W5:Y:S01]  /*0330*/  LDG.E R6, desc[UR6][R10.64+0x70ec] ;  /* 0x0070ec060a067981 */ /* 0x000162000c1e1900 */
[----:B------:R-:W-:Y:S01]  /*0340*/  ISETP.GE.U32.AND P0, PT, R2, 0x8, PT ;  /* 0x000000080200780c */ /* 0x000fe20003f06070 */
[----:B------:R-:W-:-:S12]  /*0350*/  IMAD.MOV.U32 R7, RZ, RZ, RZ ;  /* 0x000000ffff077224 */ /* 0x000fd800078e00ff */
[----:B0-----:R-:W-:Y:S05]  /*0360*/  @!P0 BRA `(.L_x_4) ;  /* 0x0000000400b88947 */ /* 0x001fea0003800000 */
[----:B------:R-:W0:Y:S01]  /*0370*/  LDC.64 R18, c[0x0][0x3a8] ;  /* 0x0000ea00ff127b82 */ /* 0x000e220000000a00 */
[----:B------:R-:W-:Y:S01]  /*0380*/  HFMA2 R22, -RZ, RZ, 0, 0 ;  /* 0x00000000ff167431 */ /* 0x000fe200000001ff */
[----:B------:R-:W-:-:S07]  /*0390*/  LOP3.LUT R7, R2, 0x7ffffff8, RZ, 0xc0, !PT ;  /* 0x7ffffff802077812 */ /* 0x000fce00078ec0ff */
.L_x_5:
[----:B-1----:R-:W2:Y:S01]  /*03a0*/  LDG.E R21, desc[UR6][R8.64+0x4] ;  /* 0x0000040608157981 */ /* 0x002ea2000c1e1900 */
[C---:B-----5:R-:W-:Y:S02]  /*03b0*/  ISETP.NE.AND P1, PT, R22.reuse, R5, PT ;  /* 0x000000051600720c */ /* 0x060fe40003f25270 */
[C---:B------:R-:W-:Y:S02]  /*03c0*/  ISETP.NE.AND P0, PT, R22.reuse, R4, PT ;  /* 0x000000041600720c */ /* 0x040fe40003f05270 */
[C---:B------:R-:W-:Y:S02]  /*03d0*/  SEL R20, R22.reuse, 0xffffffff, P1 ;  /* 0xffffffff16147807 */ /* 0x040fe40000800000 */
[----:B------:R-:W-:Y:S02]  /*03e0*/  ISETP.NE.AND P1, PT, R22, R3, PT ;  /* 0x000000031600720c */ /* 0x000fe40003f25270 */
[----:B------:R-:W-:Y:S02]  /*03f0*/  SEL R20, R20, 0xffffffff, P0 ;  /* 0xffffffff14147807 */ /* 0x000fe40000000000 */
[----:B------:R-:W-:-:S02]  /*0400*/  ISETP.NE.AND P0, PT, R22, R6, PT ;  /* 0x000000061600720c */ /* 0x000fc40003f05270 */
[----:B------:R-:W-:-:S04]  /*0410*/  SEL R23, R20, 0xffffffff, P1 ;  /* 0xffffffff14177807 */ /* 0x000fc80000800000 */
[----:B------:R-:W-:Y:S01]  /*0420*/  SEL R23, R23, 0xffffffff, P0 ;  /* 0xffffffff17177807 */ /* 0x000fe20000000000 */
[----:B--2---:R-:W-:-:S04]  /*0430*/  IMAD R21, R21, R22, R0 ;  /* 0x0000001615157224 */ /* 0x004fc800078e0200 */
[----:B0-----:R-:W-:-:S05]  /*0440*/  IMAD.WIDE R20, R21, 0x4, R18 ;  /* 0x0000000415147825 */ /* 0x001fca00078e0212 */
[----:B------:R0:W-:Y:S04]  /*0450*/  STG.E desc[UR6][R20.64], R23 ;  /* 0x0000001714007986 */ /* 0x0001e8000c101906 */
[----:B------:R-:W2:Y:S01]  /*0460*/  LDG.E R27, desc[UR6][R8.64+0x4] ;  /* 0x00000406081b7981 */ /* 0x000ea2000c1e1900 */
[----:B------:R-:W-:-:S05]  /*0470*/  VIADD R24, R22, 0x1 ;  /* 0x0000000116187836 */ /* 0x000fca0000000000 */
[C---:B------:R-:W-:Y:S02]  /*0480*/  ISETP.NE.AND P1, PT, R24.reuse, R5, PT ;  /* 0x000000051800720c */ /* 0x040fe40003f25270 */
[C---:B------:R-:W-:Y:S02]  /*0490*/  ISETP.NE.AND P0, PT, R24.reuse, R4, PT ;  /* 0x000000041800720c */ /* 0x040fe40003f05270 */
[C---:B------:R-:W-:Y:S02]  /*04a0*/  SEL R25, R24.reuse, 0xffffffff, P1 ;  /* 0xffffffff18197807 */ /* 0x040fe40000800000 */
[C---:B------:R-:W-:Y:S02]  /*04b0*/  ISETP.NE.AND P1, PT, R24.reuse, R3, PT ;  /* 0x000000031800720c */ /* 0x040fe40003f25270 */
[----:B------:R-:W-:Y:S02]  /*04c0*/  SEL R25, R25, 0xffffffff, P0 ;  /* 0xffffffff19197807 */ /* 0x000fe40000000000 */
[----:B------:R-:W-:-:S02]  /*04d0*/  ISETP.NE.AND P0, PT, R24, R6, PT ;  /* 0x000000061800720c */ /* 0x000fc40003f05270 */
[----:B------:R-:W-:-:S04]  /*04e0*/  SEL R25, R25, 0xffffffff, P1 ;  /* 0xffffffff19197807 */ /* 0x000fc80000800000 */
[----:B------:R-:W-:Y:S01]  /*04f0*/  SEL R25, R25, 0xffffffff, P0 ;  /* 0xffffffff19197807 */ /* 0x000fe20000000000 */
[----:B--2---:R-:W-:-:S04]  /*0500*/  IMAD R27, R27, R22, R27 ;  /* 0x000000161b1b7224 */ /* 0x004fc800078e021b */
[----:B0-----:R-:W-:-:S04]  /*0510*/  IMAD.IADD R21, R0, 0x1, R27 ;  /* 0x0000000100157824 */ /* 0x001fc800078e021b */
[----:B------:R-:W-:-:S05]  /*0520*/  IMAD.WIDE R20, R21, 0x4, R18 ;  /* 0x0000000415147825 */ /* 0x000fca00078e0212 */
        /* <DEDUP_REMOVED lines=9> */
[----:B------:R-:W-:Y:S01]  /*05c0*/  SEL R24, R24, 0xffffffff, P1 ;  /* 0xffffffff18187807 */ /* 0x000fe20000800000 */
[----:B--2---:R-:W-:-:S03]  /*05d0*/  IMAD R27, R23, R26, R0 ;  /* 0x0000001a171b7224 */ /* 0x004fc600078e0200 */
[----:B------:R-:W-:Y:S01]  /*05e0*/  SEL R23, R24, 0xffffffff, P0 ;  /* 0xffffffff18177807 */ /* 0x000fe20000000000 */
        /* <DEDUP_REMOVED lines=11> */
[----:B0-----:R-:W-:Y:S01]  /*06a0*/  SEL R23, R24, 0xffffffff, P0 ;  /* 0xffffffff18177807 */ /* 0x001fe20000000000 */
[----:B--2---:R-:W-:-:S04]  /*06b0*/  IMAD R25, R25, R26, R0 ;  /* 0x0000001a19197224 */ /* 0x004fc800078e0200 */
        /* <DEDUP_REMOVED lines=16> */
[----:B------:R-:W-:-:S04]  /*07c0*/  IADD3 R25, PT, PT, R22, 0x5, RZ ;  /* 0x0000000516197810 */ /* 0x000fc80007ffe0ff */
        /* <DEDUP_REMOVED lines=25> */
[C---:B------:R-:W-:Y:S02]  /*0960*/  VIADD R25, R22.reuse, 0x7 ;  /* 0x0000000716197836 */ /* 0x040fe40000000000 */
[----:B------:R-:W-:-:S03]  /*0970*/  VIADD R22, R22, 0x8 ;  /* 0x0000000816167836 */ /* 0x000fc60000000000 */
[C---:B------:R-:W-:Y:S02]  /*0980*/  ISETP.NE.AND P1, PT, R25.reuse, R5, PT ;  /* 0x000000051900720c */ /* 0x040fe40003f25270 */
[C---:B------:R-:W-:Y:S02]  /*0990*/  ISETP.NE.AND P0, PT, R25.reuse, R4, PT ;  /* 0x000000041900720c */ /* 0x040fe40003f05270 */
[C---:B------:R-:W-:Y:S02]  /*09a0*/  SEL R24, R25.reuse, 0xffffffff, P1 ;  /* 0xffffffff19187807 */ /* 0x040fe40000800000 */
[C---:B------:R-:W-:Y:S02]  /*09b0*/  ISETP.NE.AND P1, PT, R25.reuse, R3, PT ;  /* 0x000000031900720c */ /* 0x040fe40003f25270 */
[----:B------:R-:W-:Y:S02]  /*09c0*/  SEL R24, R24, 0xffffffff, P0 ;  /* 0xffffffff18187807 */ /* 0x000fe40000000000 */
[----:B------:R-:W-:-:S02]  /*09d0*/  ISETP.NE.AND P0, PT, R25, R6, PT ;  /* 0x000000061900720c */ /* 0x000fc40003f05270 */
[----:B------:R-:W-:-:S04]  /*09e0*/  SEL R24, R24, 0xffffffff, P1 ;  /* 0xffffffff18187807 */ /* 0x000fc80000800000 */
[----:B0-----:R-:W-:Y:S02]  /*09f0*/  SEL R23, R24, 0xffffffff, P0 ;  /* 0xffffffff18177807 */ /* 0x001fe40000000000 */
[----:B------:R-:W-:Y:S01]  /*0a00*/  ISETP.NE.AND P0, PT, R22, R7, PT ;  /* 0x000000071600720c */ /* 0x000fe20003f05270 */
[----:B--2---:R-:W-:-:S04]  /*0a10*/  IMAD R25, R25, R26, R0 ;  /* 0x0000001a19197224 */ /* 0x004fc800078e0200 */
[----:B------:R-:W-:-:S05]  /*0a20*/  IMAD.WIDE R20, R25, 0x4, R18 ;  /* 0x0000000419147825 */ /* 0x000fca00078e0212 */
[----:B------:R1:W-:Y:S03]  /*0a30*/  STG.E desc[UR6][R20.64], R23 ;  /* 0x0000001714007986 */ /* 0x0003e6000c101906 */
[----:B------:R-:W-:Y:S05]  /*0a40*/  @P0 BRA `(.L_x_5) ;  /* 0xfffffff800540947 */ /* 0x000fea000383ffff */
.L_x_4:
[----:B------:R-:W-:-:S13]  /*0a50*/  LOP3.LUT P0, R18, R2, 0x7, RZ, 0xc0, !PT ;  /* 0x0000000702127812 */ /* 0x000fda000780c0ff */
[----:B------:R-:W-:Y:S05]  /*0a60*/  @!P0 BRA `(.L_x_3) ;  /* 0x0000000400a08947 */ /* 0x000fea0003800000 */
[----:B------:R-:W-:-:S13]  /*0a70*/  ISETP.GE.U32.AND P0, PT, R18, 0x4, PT ;  /* 0x000000041200780c */ /* 0x000fda0003f06070 */
[----:B------:R-:W-:Y:S05]  /*0a80*/  @!P0 BRA `(.L_x_6) ;  /* 0x0000000000d88947 */ /* 0x000fea0003800000 */
[----:B-1----:R-:W2:Y:S01]  /*0a90*/  LDG.E R21, desc[UR6][R8.64+0x4] ;  /* 0x0000040608157981 */ /* 0x002ea2000c1e1900 */
[----:B------:R-:W0:Y:S01]  /*0aa0*/  LDC.64 R18, c[0x0][0x3a8] ;  /* 0x0000ea00ff127b82 */ /* 0x000e220000000a00 */
[C---:B-----5:R-:W-:Y:S02]  /*0ab0*/  ISETP.NE.AND P1, PT, R7.reuse, R5, PT ;  /* 0x000000050700720c */ /* 0x060fe40003f25270 */
[C---:B------:R-:W-:Y:S02]  /*0ac0*/  ISETP.NE.AND P0, PT, R7.reuse, R4, PT ;  /* 0x000000040700720c */ /* 0x040fe40003f05270 */
[C---:B------:R-:W-:Y:S02]  /*0ad0*/  SEL R20, R7.reuse, 0xffffffff, P1 ;  /* 0xffffffff07147807 */ /* 0x040fe40000800000 */
[----:B------:R-:W-:Y:S02]  /*0ae0*/  ISETP.NE.AND P1, PT, R7, R3, PT ;  /* 0x000000030700720c */ /* 0x000fe40003f25270 */
[----:B------:R-:W-:-:S02]  /*0af0*/  SEL R20, R20, 0xffffffff, P0 ;  /* 0xffffffff14147807 */ /* 0x000fc40000000000 */
[----:B------:R-:W-:Y:S02]  /*0b00*/  ISETP.NE.AND P0, PT, R7, R6, PT ;  /* 0x000000060700720c */ /* 0x000fe40003f05270 */
        /* <DEDUP_REMOVED lines=10> */
[----:B------:R-:W-:Y:S02]  /*0bb0*/  ISETP.NE.AND P1, PT, R22, R3, PT ;  /* 0x000000031600720c */ /* 0x000fe40003f25270 */
[----:B------:R-:W-:Y:S02]  /*0bc0*/  SEL R24, R24, 0xffffffff, P0 ;  /* 0xffffffff18187807 */ /* 0x000fe40000000000 */
[----:B------:R-:W-:-:S02]  /*0bd0*/  ISETP.NE.AND P0, PT, R22, R6, PT ;  /* 0x000000061600720c */ /* 0x000fc40003f05270 */
[----:B------:R-:W-:-:S04]  /*0be0*/  SEL R24, R24, 0xffffffff, P1 ;  /* 0xffffffff18187807 */ /* 0x000fc80000800000 */
[----:B0-----:R-:W-:Y:S01]  /*0bf0*/  SEL R23, R24, 0xffffffff, P0 ;  /* 0xffffffff18177807 */ /* 0x001fe20000000000 */
[----:B--2---:R-:W-:-:S05]  /*0c00*/  IMAD R25, R7, R26, R26 ;  /* 0x0000001a07197224 */ /* 0x004fca00078e021a */
[----:B------:R-:W-:-:S05]  /*0c10*/  IADD3 R21, PT, PT, R0, R25, RZ ;  /* 0x0000001900157210 */ /* 0x000fca0007ffe0ff */
        /* <DEDUP_REMOVED lines=28> */
[----:B------:R0:W-:Y:S02]  /*0de0*/  STG.E desc[UR6][R18.64], R21 ;  /* 0x0000001512007986 */ /* 0x0001e4000c101906 */
.L_x_6:
[----:B0-----:R-:W-:-:S13]  /*0df0*/  LOP3.LUT P0, R18, R2, 0x3, RZ, 0xc0, !PT ;  /* 0x0000000302127812 */ /* 0x001fda000780c0ff */
[----:B------:R-:W-:Y:S05]  /*0e00*/  @!P0 BRA `(.L_x_3) ;  /* 0x0000000000b88947 */ /* 0x000fea0003800000 */
[----:B------:R-:W-:Y:S02]  /*0e10*/  ISETP.NE.AND P1, PT, R18, 0x1, PT ;  /* 0x000000011200780c */ /* 0x000fe40003f25270 */
[----:B------:R-:W-:-:S04]  /*0e20*/  LOP3.LUT R2, R2, 0x1, RZ, 0xc0, !PT ;  /* 0x0000000102027812 */ /* 0x000fc800078ec0ff */
[----:B------:R-:W-:-:S07]  /*0e30*/  ISETP.NE.U32.AND P0, PT, R2, 0x1, PT ;  /* 0x000000010200780c */ /* 0x000fce0003f05070 */
[----:B------:R-:W-:Y:S06]  /*0e40*/  @!P1 BRA `(.L_x_7) ;  /* 0x0000000000709947 */ /* 0x000fec0003800000 */
[----:B------:R-:W2:Y:S01]  /*0e50*/  LDG.E R2, desc[UR6][R8.64+0x4] ;  /* 0x0000040608027981 */ /* 0x000ea2000c1e1900 */
[----:B------:R-:W0:Y:S01]  /*0e60*/  LDC.64 R18, c[0x0][0x3a8] ;  /* 0x0000ea00ff127b82 */ /* 0x000e220000000a00 */
[C---:B-----5:R-:W-:Y:S02]  /*0e70*/  ISETP.NE.AND P2, PT, R7.reuse, R5, PT ;  /* 0x000000050700720c */ /* 0x060fe40003f45270 */
[C---:B------:R-:W-:Y:S02]  /*0e80*/  ISETP.NE.AND P1, PT, R7.reuse, R4, PT ;  /* 0x000000040700720c */ /* 0x040fe40003f25270 */
[C---:B-1----:R-:W-:Y:S02]  /*0e90*/  SEL R20, R7.reuse, 0xffffffff, P2 ;  /* 0xffffffff07147807 */ /* 0x042fe40001000000 */
[----:B------:R-:W-:Y:S02]  /*0ea0*/  ISETP.NE.AND P2, PT, R7, R3, PT ;  /* 0x000000030700720c */ /* 0x000fe40003f45270 */
[----:B------:R-:W-:-:S02]  /*0eb0*/  SEL R20, R20, 0xffffffff, P1 ;  /* 0xffffffff14147807 */ /* 0x000fc40000800000 */
[C---:B------:R-:W-:Y:S01]  /*0ec0*/  ISETP.NE.AND P1, PT, R7.reuse, R6, PT ;  /* 0x000000060700720c */ /* 0x040fe20003f25270 */
[----:B--2---:R-:W-:Y:S01]  /*0ed0*/  IMAD R21, R7, R2, R0 ;  /* 0x0000000207157224 */ /* 0x004fe200078e0200 */
[----:B------:R-:W-:-:S03]  /*0ee0*/  SEL R2, R20, 0xffffffff, P2 ;  /* 0xffffffff14027807 */ /* 0x000fc60001000000 */
[----:B0-----:R-:W-:Y:S01]  /*0ef0*/  IMAD.WIDE R20, R21, 0x4, R18 ;  /* 0x0000000415147825 */ /* 0x001fe200078e0212 */
[----:B------:R-:W-:-:S05]  /*0f00*/  SEL R25, R2, 0xffffffff, P1 ;  /* 0xffffffff02197807 */ /* 0x000fca0000800000 */
        /* <DEDUP_REMOVED lines=11> */
[C---:B--2---:R-:W-:Y:S02]  /*0fc0*/  IMAD R23, R7.reuse, R2, R2 ;  /* 0x0000000207177224 */ /* 0x044fe400078e0202 */
[----:B------:R-:W-:-:S03]  /*0fd0*/  VIADD R7, R7, 0x2 ;  /* 0x0000000207077836 */ /* 0x000fc60000000000 */
[----:B------:R-:W-:-:S05]  /*0fe0*/  IADD3 R23, PT, PT, R0, R23, RZ ;  /* 0x0000001700177210 */ /* 0x000fca0007ffe0ff */
[----:B------:R-:W-:-:S05]  /*0ff0*/  IMAD.WIDE R18, R23, 0x4, R18 ;  /* 0x0000000417127825 */ /* 0x000fca00078e0212 */
[----:B------:R0:W-:Y:S02]  /*1000*/  STG.E desc[UR6][R18.64], R21 ;  /* 0x0000001512007986 */ /* 0x0001e4000c101906 */
.L_x_7:
[----:B------:R-:W-:Y:S05]  /*1010*/  @P0 BRA `(.L_x_3) ;  /* 0x0000000000340947 */ /* 0x000fea0003800000 */
[----:B-1----:R-:W2:Y:S01]  /*1020*/  LDG.E R20, desc[UR6][R8.64+0x4] ;  /* 0x0000040608147981 */ /* 0x002ea2000c1e1900 */
[----:B0-----:R-:W0:Y:S01]  /*1030*/  LDC.64 R18, c[0x0][0x3a8] ;  /* 0x0000ea00ff127b82 */ /* 0x001e220000000a00 */
        /* <DEDUP_REMOVED lines=10> */
[----:B------:R2:W-:Y:S02]  /*10e0*/  STG.E desc[UR6][R18.64], R3 ;  /* 0x0000000312007986 */ /* 0x0005e4000c101906 */
.L_x_3:
[----:B------:R-:W0:Y:S01]  /*10f0*/  LDG.E R25, desc[UR6][R8.64+0x4] ;  /* 0x0000040608197981 */ /* 0x000e22000c1e1900 */
[----:B--2--5:R-:W2:Y:S03]  /*1100*/  LDC.64 R2, c[0x0][0x3a0] ;  /* 0x0000e800ff027b82 */ /* 0x024ea60000000a00 */
[----:B------:R-:W3:Y:S04]  /*1110*/  LDG.E R4, desc[UR6][R16.64] ;  /* 0x0000000610047981 */ /* 0x000ee8000c1e1900 */
[----:B------:R-:W4:Y:S01]  /*1120*/  LDG.E R7, desc[UR6][R10.64+0x70ec] ;  /* 0x0070ec060a077981 */ /* 0x000f22000c1e1900 */
[----:B01----:R-:W-:-:S03]  /*1130*/  IMAD.WIDE R20, R25, 0x4, R10 ;  /* 0x0000000419147825 */ /* 0x003fc600078e020a */
[----:B------:R-:W4:Y:S01]  /*1140*/  LDG.E R10, desc[UR6][R8.64] ;  /* 0x00000006080a7981 */ /* 0x000f22000c1e1900 */
[C---:B---3--:R-:W-:Y:S02]  /*1150*/  IMAD R5, R25.reuse, R4, RZ ;  /* 0x0000000419057224 */ /* 0x048fe400078e02ff */
[----:B------:R-:W-:Y:S01]  /*1160*/  IMAD.WIDE R22, R25, 0x4, R20 ;  /* 0x0000000419167825 */ /* 0x000fe200078e0214 */
[----:B------:R-:W3:Y:S03]  /*1170*/  LDG.E R6, desc[UR6][R20.64+0x70ec] ;  /* 0x0070ec0614067981 */ /* 0x000ee6000c1e1900 */
[----:B------:R-:W-:Y:S01]  /*1180*/  IMAD R5, R5, 0x3, R0 ;  /* 0x0000000305057824 */ /* 0x000fe200078e0200 */
[----:B------:R0:W3:Y:S01]  /*1190*/  LDG.E R18, desc[UR6][R22.64+0x70ec] ;  /* 0x0070ec0616127981 */ /* 0x0000e2000c1e1900 */
[----:B------:R-:W-:-:S04]  /*11a0*/  IMAD.WIDE R24, R25, 0x4, R22 ;  /* 0x0000000419187825 */ /* 0x000fc800078e0216 */
[----:B--2---:R-:W-:Y:S01]  /*11b0*/  IMAD.WIDE R4, R5, 0x4, R2 ;  /* 0x0000000405047825 */ /* 0x004fe200078e0202 */
[----:B------:R-:W2:Y:S04]  /*11c0*/  LDG.E R19, desc[UR6][R24.64+0x70ec] ;  /* 0x0070ec0618137981 */ /* 0x000ea8000c1e1900 */
[----:B----4-:R1:W-:Y:S04]  /*11d0*/  STG.E desc[UR6][R4.64], R7 ;  /* 0x0000000704007986 */ /* 0x0103e8000c101906 */
[----:B------:R-:W4:Y:S04]  /*11e0*/  LDG.E R11, desc[UR6][R16.64] ;  /* 0x00000006100b7981 */ /* 0x000f28000c1e1900 */
[----:B------:R-:W4:Y:S02]  /*11f0*/  LDG.E R26, desc[UR6][R8.64+0x4] ;  /* 0x00000406081a7981 */ /* 0x000f24000c1e1900 */
[----:B----4-:R-:W-:-:S04]  /*1200*/  IMAD R11, R11, R26, RZ ;  /* 0x0000001a0b0b7224 */ /* 0x010fc800078e02ff */
[----:B------:R-:W-:-:S04]  /*1210*/  IMAD R11, R11, 0x3, R26 ;  /* 0x000000030b0b7824 */ /* 0x000fc800078e021a */
[----:B------:R-:W-:-:S04]  /*1220*/  IMAD.IADD R11, R0, 0x1, R11 ;  /* 0x00000001000b7824 */ /* 0x000fc800078e020b */
[----:B------:R-:W-:-:S05]  /*1230*/  IMAD.WIDE R26, R11, 0x4, R2 ;  /* 0x000000040b1a7825 */ /* 0x000fca00078e0202 */
[----:B---3--:R-:W-:Y:S04]  /*1240*/  STG.E desc[UR6][R26.64], R6 ;  /* 0x000000061a007986 */ /* 0x008fe8000c101906 */
[----:B------:R-:W0:Y:S01]  /*1250*/  LDG.E R11, desc[UR6][R16.64] ;  /* 0x00000006100b7981 */ /* 0x000e22000c1e1900 */
[----:B-1----:R-:W-:Y:S02]  /*1260*/  IMAD.MOV.U32 R4, RZ, RZ, 0x3 ;  /* 0x00000003ff047424 */ /* 0x002fe400078e00ff */
[----:B0-----:R-:W-:-:S05]  /*1270*/  VIADD R23, R11, 0x1 ;  /* 0x000000010b177836 */ /* 0x001fca0000000000 */
[----:B------:R0:W-:Y:S04]  /*1280*/  STG.E desc[UR6][R16.64], R23 ;  /* 0x0000001710007986 */ /* 0x0001e8000c101906 */
[----:B------:R-:W3:Y:S01]  /*1290*/  LDG.E R5, desc[UR6][R8.64+0x4] ;  /* 0x0000040608057981 */ /* 0x000ee2000c1e1900 */
[----:B------:R-:W-:-:S04]  /*12a0*/  IMAD R11, R11, R4, 0x2 ;  /* 0x000000020b0b7424 */ /* 0x000fc800078e0204 */
[----:B---3--:R-:W-:-:S04]  /*12b0*/  IMAD R5, R11, R5, R0 ;  /* 0x000000050b057224 */ /* 0x008fc800078e0200 */
[----:B------:R-:W-:-:S05]  /*12c0*/  IMAD.WIDE R20, R5, 0x4, R2 ;  /* 0x0000000405147825 */ /* 0x000fca00078e0202 */
[----:B------:R1:W-:Y:S04]  /*12d0*/  STG.E desc[UR6][R20.64], R18 ;  /* 0x0000001214007986 */ /* 0x0003e8000c101906 */
[----:B------:R-:W3:Y:S04]  /*12e0*/  LDG.E R5, desc[UR6][R16.64] ;  /* 0x0000000610057981 */ /* 0x000ee8000c1e1900 */
[----:B------:R-:W3:Y:S02]  /*12f0*/  LDG.E R22, desc[UR6][R8.64+0x4] ;  /* 0x0000040608167981 */ /* 0x000ee4000c1e1900 */
[----:B---3--:R-:W-:-:S04]  /*1300*/  IMAD R5, R5, R22, RZ ;  /* 0x0000001605057224 */ /* 0x008fc800078e02ff */
[----:B------:R-:W-:-:S04]  /*1310*/  IMAD R5, R5, 0x3, R0 ;  /* 0x0000000305057824 */ /* 0x000fc800078e0200 */
[----:B0-----:R-:W-:-:S05]  /*1320*/  IMAD.WIDE R22, R5, 0x4, R2 ;  /* 0x0000000405167825 */ /* 0x001fca00078e0202 */
[----:B------:R0:W-:Y:S04]  /*1330*/  STG.E desc[UR6][R22.64], R7 ;  /* 0x0000000716007986 */ /* 0x0001e8000c101906 */
[----:B------:R-:W3:Y:S04]  /*1340*/  LDG.E R5, desc[UR6][R16.64] ;  /* 0x0000000610057981 */ /* 0x000ee8000c1e1900 */
[----:B------:R-:W3:Y:S02]  /*1350*/  LDG.E R24, desc[UR6][R8.64+0x4] ;  /* 0x0000040608187981 */ /* 0x000ee4000c1e1900 */
[----:B---3--:R-:W-:-:S04]  /*1360*/  IMAD R5, R5, R24, RZ ;  /* 0x0000001805057224 */ /* 0x008fc800078e02ff */
[----:B------:R-:W-:-:S05]  /*1370*/  IMAD R5, R5, 0x3, R24 ;  /* 0x0000000305057824 */ /* 0x000fca00078e0218 */
[----:B------:R-:W-:-:S05]  /*1380*/  IADD3 R5, PT, PT, R0, R5, RZ ;  /* 0x0000000500057210 */ /* 0x000fca0007ffe0ff */
[----:B-1----:R-:W-:-:S05]  /*1390*/  IMAD.WIDE R20, R5, 0x4, R2 ;  /* 0x0000000405147825 */ /* 0x002fca00078e0202 */
[----:B------:R1:W-:Y:S04]  /*13a0*/  STG.E desc[UR6][R20.64], R6 ;  /* 0x0000000614007986 */ /* 0x0003e8000c101906 */
[----:B------:R-:W3:Y:S02]  /*13b0*/  LDG.E R5, desc[UR6][R16.64] ;  /* 0x0000000610057981 */ /* 0x000ee4000c1e1900 */
[----:B---3--:R-:W-:-:S05]  /*13c0*/  VIADD R11, R5, 0x1 ;  /* 0x00000001050b7836 */ /* 0x008fca0000000000 */
[----:B------:R-:W-:Y:S04]  /*13d0*/  STG.E desc[UR6][R16.64], R11 ;  /* 0x0000000b10007986 */ /* 0x000fe8000c101906 */
[----:B0-----:R-:W3:Y:S01]  /*13e0*/  LDG.E R22, desc[UR6][R8.64+0x4] ;  /* 0x0000040608167981 */ /* 0x001ee2000c1e1900 */
[----:B------:R-:W-:-:S04]  /*13f0*/  IMAD R5, R5, R4, 0x2 ;  /* 0x0000000205057424 */ /* 0x000fc800078e0204 */
[----:B---3--:R-:W-:-:S04]  /*1400*/  IMAD R5, R5, R22, R0 ;  /* 0x0000001605057224 */ /* 0x008fc800078e0200 */
[----:B------:R-:W-:-:S05]  /*1410*/  IMAD.WIDE R22, R5, 0x4, R2 ;  /* 0x0000000405167825 */ /* 0x000fca00078e0202 */
[----:B--2---:R0:W-:Y:S04]  /*1420*/  STG.E desc[UR6][R22.64], R19 ;  /* 0x0000001316007986 */ /* 0x0041e8000c101906 */
[----:B------:R-:W2:Y:S04]  /*1430*/  LDG.E R5, desc[UR6][R16.64] ;  /* 0x0000000610057981 */ /* 0x000ea8000c1e1900 */
[----:B------:R-:W2:Y:S02]  /*1440*/  LDG.E R24, desc[UR6][R8.64+0x4] ;  /* 0x0000040608187981 */ /* 0x000ea4000c1e1900 */
[----:B--2---:R-:W-:-:S04]  /*1450*/  IMAD R5, R5, R24, RZ ;  /* 0x0000001805057224 */ /* 0x004fc800078e02ff */
[----:B------:R-:W-:-:S04]  /*1460*/  IMAD R5, R5, 0x3, R0 ;  /* 0x0000000305057824 */ /* 0x000fc800078e0200 */
[----:B-1----:R-:W-:-:S05]  /*1470*/  IMAD.WIDE R20, R5, 0x4, R2 ;  /* 0x0000000405147825 */ /* 0x002fca00078e0202 */
[----:B------:R1:W-:Y:S04]  /*1480*/  STG.E desc[UR6][R20.64], R7 ;  /* 0x0000000714007986 */ /* 0x0003e8000c101906 */
[----:B------:R-:W2:Y:S04]  /*1490*/  LDG.E R5, desc[UR6][R16.64] ;  /* 0x0000000610057981 */ /* 0x000ea8000c1e1900 */
[----:B------:R-:W2:Y:S02]  /*14a0*/  LDG.E R24, desc[UR6][R8.64+0x4] ;  /* 0x0000040608187981 */ /* 0x000ea4000c1e1900 */
[----:B--2---:R-:W-:-:S04]  /*14b0*/  IMAD R5, R5, R24, RZ ;  /* 0x0000001805057224 */ /* 0x004fc800078e02ff */
[----:B------:R-:W-:-:S04]  /*14c0*/  IMAD R5, R5, 0x3, R24 ;  /* 0x0000000305057824 */ /* 0x000fc800078e0218 */
[----:B------:R-:W-:-:S04]  /*14d0*/  IMAD.IADD R5, R0, 0x1, R5 ;  /* 0x0000000100057824 */ /* 0x000fc800078e0205 */
[----:B0-----:R-:W-:-:S05]  /*14e0*/  IMAD.WIDE R22, R5, 0x4, R2 ;  /* 0x0000000405167825 */ /* 0x001fca00078e0202 */
[----:B------:R0:W-:Y:S04]  /*14f0*/  STG.E desc[UR6][R22.64], R18 ;  /* 0x0000001216007986 */ /* 0x0001e8000c101906 */
[----:B------:R-:W2:Y:S02]  /*1500*/  LDG.E R5, desc[UR6][R16.64] ;  /* 0x0000000610057981 */ /* 0x000ea4000c1e1900 */
[----:B--2---:R-:W-:-:S05]  /*1510*/  VIADD R11, R5, 0x1 ;  /* 0x00000001050b7836 */ /* 0x004fca0000000000 */
[----:B------:R-:W-:Y:S04]  /*1520*/  STG.E desc[UR6][R16.64], R11 ;  /* 0x0000000b10007986 */ /* 0x000fe8000c101906 */
[----:B-1----:R-:W2:Y:S01]  /*1530*/  LDG.E R20, desc[UR6][R8.64+0x4] ;  /* 0x0000040608147981 */ /* 0x002ea2000c1e1900 */
[----:B------:R-:W-:-:S04]  /*1540*/  IMAD R5, R5, R4, 0x2 ;  /* 0x0000000205057424 */ /* 0x000fc800078e0204 */
[----:B--2---:R-:W-:-:S04]  /*1550*/  IMAD R5, R5, R20, R0 ;  /* 0x0000001405057224 */ /* 0x004fc800078e0200 */
[----:B------:R-:W-:-:S05]  /*1560*/  IMAD.WIDE R20, R5, 0x4, R2 ;  /* 0x0000000405147825 */ /* 0x000fca00078e0202 */
[----:B------:R1:W-:Y:S04]  /*1570*/  STG.E desc[UR6][R20.64], R19 ;  /* 0x0000001314007986 */ /* 0x0003e8000c101906 */
[----:B------:R-:W2:Y:S04]  /*1580*/  LDG.E R5, desc[UR6][R16.64] ;  /* 0x0000000610057981 */ /* 0x000ea8000c1e1900 */
[----:B------:R-:W2:Y:S02]  /*1590*/  LDG.E R24, desc[UR6][R8.64+0x4] ;  /* 0x0000040608187981 */ /* 0x000ea4000c1e1900 */
[----:B--2---:R-:W-:-:S04]  /*15a0*/  IMAD R5, R5, R24, RZ ;  /* 0x0000001805057224 */ /* 0x004fc800078e02ff */
[----:B------:R-:W-:-:S04]  /*15b0*/  IMAD R5, R5, 0x3, R0 ;  /* 0x0000000305057824 */ /* 0x000fc800078e0200 */
[----:B0-----:R-:W-:-:S05]  /*15c0*/  IMAD.WIDE R22, R5, 0x4, R2 ;  /* 0x0000000405167825 */ /* 0x001fca00078e0202 */
[----:B------:R0:W-:Y:S04]  /*15d0*/  STG.E desc[UR6][R22.64], R6 ;  /* 0x0000000616007986 */ /* 0x0001e8000c101906 */
[----:B------:R-:W2:Y:S04]  /*15e0*/  LDG.E R5, desc[UR6][R16.64] ;  /* 0x0000000610057981 */ /* 0x000ea8000c1e1900 */
[----:B------:R-:W2:Y:S02]  /*15f0*/  LDG.E R24, desc[UR6][R8.64+0x4] ;  /* 0x0000040608187981 */ /* 0x000ea4000c1e1900 */
[----:B--2---:R-:W-:-:S04]  /*1600*/  IMAD R5, R5, R24, RZ ;  /* 0x0000001805057224 */ /* 0x004fc800078e02ff */
[----:B------:R-:W-:-:S04]  /*1610*/  IMAD R5, R5, 0x3, R24 ;  /* 0x0000000305057824 */ /* 0x000fc800078e0218 */
[----:B------:R-:W-:-:S04]  /*1620*/  IMAD.IADD R5, R0, 0x1, R5 ;  /* 0x0000000100057824 */ /* 0x000fc800078e0205 */
[----:B-1----:R-:W-:-:S05]  /*1630*/  IMAD.WIDE R20, R5, 0x4, R2 ;  /* 0x0000000405147825 */ /* 0x002fca00078e0202 */
[----:B------:R1:W-:Y:S04]  /*1640*/  STG.E desc[UR6][R20.64], R18 ;  /* 0x0000001214007986 */ /* 0x0003e8000c101906 */
[----:B------:R-:W2:Y:S01]  /*1650*/  LDG.E R5, desc[UR6][R16.64] ;  /* 0x0000000610057981 */ /* 0x000ea2000c1e1900 */
[----:B------:R-:W3:Y:S01]  /*1660*/  S2UR UR5, SR_CgaCtaId ;  /* 0x00000000000579c3 */ /* 0x000ee20000008800 */
[----:B------:R-:W-:Y:S01]  /*1670*/  UMOV UR4, 0x400 ;  /* 0x0000040000047882 */ /* 0x000fe20000000000 */
[CC--:B0-----:R-:W-:Y:S02]  /*1680*/  IMAD R22, R10.reuse, R7.reuse, R6 ;  /* 0x000000070a167224 */ /* 0x0c1fe400078e0206 */
[C-C-:B------:R-:W-:Y:S02]  /*1690*/  IMAD R23, R10.reuse, R7, R18.reuse ;  /* 0x000000070a177224 */ /* 0x140fe400078e0212 */
[----:B-1----:R-:W-:-:S02]  /*16a0*/  IMAD R20, R10, R6, R18 ;  /* 0x000000060a147224 */ /* 0x002fc400078e0212 */
[C-C-:B------:R-:W-:Y:S02]  /*16b0*/  IMAD R7, R10.reuse, R7, R19.reuse ;  /* 0x000000070a077224 */ /* 0x140fe400078e0213 */
[C-C-:B------:R-:W-:Y:S02]  /*16c0*/  IMAD R6, R10.reuse, R6, R19.reuse ;  /* 0x000000060a067224 */ /* 0x140fe400078e0213 */
[----:B------:R-:W-:Y:S01]  /*16d0*/  IMAD R10, R10, R18, R19 ;  /* 0x000000120a0a7224 */ /* 0x000fe200078e0213 */
[----:B---3--:R-:W-:-:S06]  /*16e0*/  ULEA UR4, UR5, UR4, 0x18 ;  /* 0x0000000405047291 */ /* 0x008fcc000f8ec0ff */
[----:B------:R-:W-:Y:S02]  /*16f0*/  LEA R22, R22, UR4, 0x2 ;  /* 0x0000000416167c11 */ /* 0x000fe4000f8e10ff */
[----:B------:R-:W-:Y:S02]  /*1700*/  LEA R23, R23, UR4, 0x2 ;  /* 0x0000000417177c11 */ /* 0x000fe4000f8e10ff */
[----:B------:R-:W-:Y:S02]  /*1710*/  LEA R20, R20, UR4, 0x2 ;  /* 0x0000000414147c11 */ /* 0x000fe4000f8e10ff */
[----:B------:R-:W-:Y:S01]  /*1720*/  LEA R7, R7, UR4, 0x2 ;  /* 0x0000000407077c11 */ /* 0x000fe2000f8e10ff */
[----:B------:R-:W-:Y:S01]  /*1730*/  LDS R22, [R22] ;  /* 0x0000000016167984 */ /* 0x000fe20000000800 */
[----:B------:R-:W-:-:S03]  /*1740*/  LEA R6, R6, UR4, 0x2 ;  /* 0x0000000406067c11 */ /* 0x000fc6000f8e10ff */
[----:B------:R-:W-:Y:S01]  /*1750*/  LDS R23, [R23] ;  /* 0x0000000017177984 */ /* 0x000fe20000000800 */
[----:B--2---:R-:W-:-:S03]  /*1760*/  IADD3 R25, PT, PT, R5, 0x1, RZ ;  /* 0x0000000105197810 */ /* 0x004fc60007ffe0ff */
[----:B------:R-:W0:Y:S04]  /*1770*/  LDS R20, [R20] ;  /* 0x0000000014147984 */ /* 0x000e280000000800 */
[----:B------:R-:W-:Y:S04]  /*1780*/  STG.E desc[UR6][R16.64], R25 ;  /* 0x0000001910007986 */ /* 0x000fe8000c101906 */
[----:B------:R-:W2:Y:S01]  /*1790*/  LDG.E R11, desc[UR6][R8.64+0x4] ;  /* 0x00000406080b7981 */ /* 0x000ea2000c1e1900 */
[----:B------:R-:W-:-:S03]  /*17a0*/  LEA R10, R10, UR4, 0x2 ;  /* 0x000000040a0a7c11 */ /* 0x000fc6000f8e10ff */
[----:B------:R-:W-:Y:S04]  /*17b0*/  LDS R7, [R7] ;  /* 0x0000000007077984 */ /* 0x000fe80000000800 */
[----:B------:R-:W1:Y:S04]  /*17c0*/  LDS R6, [R6] ;  /* 0x0000000006067984 */ /* 0x000e680000000800 */
[----:B------:R-:W3:Y:S01]  /*17d0*/  LDS R10, [R10] ;  /* 0x000000000a0a7984 */ /* 0x000ee20000000800 */
[----:B------:R-:W-:Y:S01]  /*17e0*/  IMAD R4, R5, R4, 0x2 ;  /* 0x0000000205047424 */ /* 0x000fe200078e0204 */
[----:B0-----:R-:W-:-:S04]  /*17f0*/  IADD3 R5, PT, PT, R20, R23, R22 ;  /* 0x0000001714057210 */ /* 0x001fc80007ffe016 */
[----:B-1----:R-:W-:-:S05]  /*1800*/  IADD3 R5, PT, PT, R6, R5, R7 ;  /* 0x0000000506057210 */ /* 0x002fca0007ffe007 */
[----:B---3--:R-:W-:Y:S02]  /*1810*/  IMAD.IADD R5, R10, 0x1, R5 ;  /* 0x000000010a057824 */ /* 0x008fe400078e0205 */
[----:B--2---:R-:W-:-:S04]  /*1820*/  IMAD R11, R4, R11, R0 ;  /* 0x0000000b040b7224 */ /* 0x004fc800078e0200 */
[----:B------:R-:W-:-:S05]  /*1830*/  IMAD.WIDE R2, R11, 0x4, R2 ;  /* 0x000000040b027825 */ /* 0x000fca00078e0202 */
[----:B------:R0:W-:Y:S04]  /*1840*/  STG.E desc[UR6][R2.64], R19 ;  /* 0x0000001302007986 */ /* 0x0001e8000c101906 */
[----:B------:R0:W-:Y:S04]  /*1850*/  STG.E desc[UR6][R14.64], R5 ;  /* 0x000000050e007986 */ /* 0x0001e8000c101906 */
[----:B------:R-:W2:Y:S01]  /*1860*/  LDG.E R4, desc[UR6][R12.64] ;  /* 0x000000060c047981 */ /* 0x000ea2000c1e1900 */
[----:B------:R-:W-:Y:S01]  /*1870*/  BSSY.RECONVERGENT B1, `(.L_x_8) ;  /* 0x0000119000017945 */ /* 0x000fe20003800200 */
[----:B--2---:R-:W-:-:S13]  /*1880*/  ISETP.NE.AND P0, PT, R4, RZ, PT ;  /* 0x000000ff0400720c */ /* 0x004fda0003f05270 */
[----:B0-----:R-:W-:Y:S05]  /*1890*/  @!P0 BRA `(.L_x_9) ;  /* 0x0000001000588947 */ /* 0x001fea0003800000 */
.L_x_19:
[----:B------:R-:W0:Y:S02]  /*18a0*/  LDC.64 R4, c[0x0][0x380] ;  /* 0x0000e000ff047b82 */ /* 0x000e240000000a00 */
[----:B0-----:R-:W2:Y:S04]  /*18b0*/  LDG.E R2, desc[UR6][R4.64] ;  /* 0x0000000604027981 */ /* 0x001ea8000c1e1900 */
[----:B------:R0:W5:Y:S01]  /*18c0*/  LDG.E R3, desc[UR6][R4.64+0x4] ;  /* 0x0000040604037981 */ /* 0x000162000c1e1900 */
[----:B------:R-:W-:Y:S02]  /*18d0*/  IMAD.MOV.U32 R22, RZ, RZ, -0x1 ;  /* 0xffffffffff167424 */ /* 0x000fe400078e00ff */
[----:B------:R-:W-:Y:S01]  /*18e0*/  IMAD.MOV.U32 R7, RZ, RZ, -0x3 ;  /* 0xfffffffdff077424 */ /* 0x000fe200078e00ff */
[----:B--2---:R-:W-:-:S13]  /*18f0*/  ISETP.GE.AND P0, PT, R2, 0x1, PT ;  /* 0x000000010200780c */ /* 0x004fda0003f06270 */
[----:B0-----:R-:W-:Y:S05]  /*1900*/  @!P0 BRA `(.L_x_10) ;  /* 0x0000000c00148947 */ /* 0x001fea0003800000 */
[----:B------:R-:W-:Y:S02]  /*1910*/  HFMA2 R5, -RZ, RZ, 0, 0 ;  /* 0x00000000ff057431 */ /* 0x000fe400000001ff */
[----:B------:R-:W-:Y:S02]  /*1920*/  IMAD.MOV.U32 R22, RZ, RZ, -0x1 ;  /* 0xffffffffff167424 */ /* 0x000fe400078e00ff */
[----:B------:R-:W-:Y:S02]  /*1930*/  IMAD.MOV.U32 R4, RZ, RZ, -0x1 ;  /* 0xffffffffff047424 */ /* 0x000fe400078e00ff */
[----:B------:R-:W-:-:S07]  /*1940*/  IMAD.MOV.U32 R7, RZ, RZ, -0x1 ;  /* 0xffffffffff077424 */ /* 0x000fce00078e00ff */
.L_x_18:
[----:B------:R-:W0:Y:S01]  /*1950*/  LDC.64 R8, c[0x0][0x3a8] ;  /* 0x0000ea00ff087b82 */ /* 0x000e220000000a00 */
[----:B-----5:R-:W-:-:S04]  /*1960*/  IMAD R11, R3, R5, R0 ;  /* 0x00000005030b7224 */ /* 0x020fc800078e0200 */
[----:B0-----:R-:W-:-:S06]  /*1970*/  IMAD.WIDE R8, R11, 0x4, R8 ;  /* 0x000000040b087825 */ /* 0x001fcc00078e0208 */
[----:B------:R-:W2:Y:S01]  /*1980*/  LDG.E R8, desc[UR6][R8.64] ;  /* 0x0000000608087981 */ /* 0x000ea2000c1e1900 */
[----:B------:R-:W-:Y:S01]  /*1990*/  BSSY.RECONVERGENT B0, `(.L_x_11) ;  /* 0x00000b8000007945 */ /* 0x000fe20003800200 */
[----:B--2---:R-:W-:-:S13]  /*19a0*/  ISETP.NE.AND P0, PT, R8, -0x1, PT ;  /* 0xffffffff0800780c */ /* 0x004fda0003f05270 */
[----:B------:R-:W-:Y:S05]  /*19b0*/  @!P0 BRA `(.L_x_12) ;  /* 0x0000000800d48947 */ /* 0x000fea0003800000 */
[----:B------:R-:W2:Y:S02]  /*19c0*/  LDG.E R8, desc[UR6][R16.64] ;  /* 0x0000000610087981 */ /* 0x000ea4000c1e1900 */
[----:B--2---:R-:W-:-:S13]  /*19d0*/  ISETP.GE.AND P0, PT, R8, 0x1, PT ;  /* 0x000000010800780c */ /* 0x004fda0003f06270 */
[----:B------:R-:W-:Y:S05]  /*19e0*/  @!P0 BRA `(.L_x_12) ;  /* 0x0000000800c88947 */ /* 0x000fea0003800000 */
[----:B------:R-:W-:Y:S01]  /*19f0*/  ISETP.GE.U32.AND P0, PT, R8, 0x4, PT ;  /* 0x000000040800780c */ /* 0x000fe20003f06070 */
[----:B------:R-:W-:Y:S01]  /*1a00*/  BSSY.RECONVERGENT B2, `(.L_x_13) ;  /* 0x000005e000027945 */ /* 0x000fe20003800200 */
[----:B------:R-:W-:-:S11]  /*1a10*/  IMAD.MOV.U32 R10, RZ, RZ, RZ ;  /* 0x000000ffff0a7224 */ /* 0x000fd600078e00ff */
[----:B------:R-:W-:Y:S05]  /*1a20*/  @!P0 BRA `(.L_x_14) ;  /* 0x00000004006c8947 */ /* 0x000fea0003800000 */
[----:B------:R-:W0:Y:S01]  /*1a30*/  S2R R6, SR_CgaCtaId ;  /* 0x0000000000067919 */ /* 0x000e220000008800 */
[----:B------:R-:W-:Y:S01]  /*1a40*/  MOV R9, 0x400 ;  /* 0x0000040000097802 */ /* 0x000fe20000000f00 */
[----:B------:R-:W-:Y:S01]  /*1a50*/  IMAD.MOV.U32 R11, RZ, RZ, RZ ;  /* 0x000000ffff0b7224 */ /* 0x000fe200078e00ff */
[----:B------:R-:W-:Y:S02]  /*1a60*/  LOP3.LUT R10, R8, 0x7ffffffc, RZ, 0xc0, !PT ;  /* 0x7ffffffc080a7812 */ /* 0x000fe400078ec0ff */
[----:B0-----:R-:W-:Y:S02]  /*1a70*/  LEA R9, R6, R9, 0x18 ;  /* 0x0000000906097211 */ /* 0x001fe400078ec0ff */
[----:B------:R-:W-:-:S07]  /*1a80*/  MOV R6, R0 ;  /* 0x0000000000067202 */ /* 0x000fce0000000f00 */
.L_x_15:
[----:B------:R-:W0:Y:S02]  /*1a90*/  LDC.64 R24, c[0x0][0x3a0] ;  /* 0x0000e800ff187b82 */ /* 0x000e240000000a00 */
[----:B0-----:R-:W-:-:S04]  /*1aa0*/  IMAD.WIDE R24, R6, 0x4, R24 ;  /* 0x0000000406187825 */ /* 0x001fc800078e0218 */
[C---:B------:R-:W-:Y:S02]  /*1ab0*/  IMAD.WIDE R20, R3.reuse, 0x4, R24 ;  /* 0x0000000403147825 */ /* 0x040fe400078e0218 */
[----:B------:R-:W2:Y:S02]  /*1ac0*/  LDG.E R24, desc[UR6][R24.64] ;  /* 0x0000000618187981 */ /* 0x000ea4000c1e1900 */
[C---:B------:R-:W-:Y:S02]  /*1ad0*/  IMAD.WIDE R18, R3.reuse, 0x4, R20 ;  /* 0x0000000403127825 */ /* 0x040fe400078e0214 */
[----:B------:R-:W3:Y:S04]  /*1ae0*/  LDG.E R20, desc[UR6][R20.64] ;  /* 0x0000000614147981 */ /* 0x000ee8000c1e1900 */
[----:B------:R0:W4:Y:S02]  /*1af0*/  LDG.E R23, desc[UR6][R18.64] ;  /* 0x0000000612177981 */ /* 0x000124000c1e1900 */
[----:B0-----:R-:W-:-:S05]  /*1b00*/  IMAD.WIDE R18, R3, 0x4, R18 ;  /* 0x0000000403127825 */ /* 0x001fca00078e0212 */
[----:B------:R0:W5:Y:S01]  /*1b10*/  LDG.E R29, desc[UR6][R18.64] ;  /* 0x00000006121d7981 */ /* 0x000162000c1e1900 */
[----:B------:R-:W-:-:S04]  /*1b20*/  IMAD.WIDE R26, R3, 0x4, R18 ;  /* 0x00000004031a7825 */ /* 0x000fc800078e0212 */
[C-C-:B--2---:R-:W-:Y:S02]  /*1b30*/  IMAD R28, R2.reuse, R24, R5.reuse ;  /* 0x00000018021c7224 */ /* 0x144fe400078e0205 */
[C-C-:B---3--:R-:W-:Y:S02]  /*1b40*/  IMAD R20, R2.reuse, R20, R5.reuse ;  /* 0x0000001402147224 */ /* 0x148fe400078e0205 */
[----:B----4-:R-:W-:Y:S02]  /*1b50*/  IMAD R23, R2, R23, R5 ;  /* 0x0000001702177224 */ /* 0x010fe400078e0205 */
[--C-:B------:R-:W-:Y:S02]  /*1b60*/  IMAD R21, R20, 0x4, R9.reuse ;  /* 0x0000000414157824 */ /* 0x100fe400078e0209 */
[--C-:B------:R-:W-:Y:S02]  /*1b70*/  IMAD R28, R28, 0x4, R9.reuse ;  /* 0x000000041c1c7824 */ /* 0x100fe400078e0209 */
[----:B0-----:R-:W-:-:S02]  /*1b80*/  IMAD R18, R23, 0x4, R9 ;  /* 0x0000000417127824 */ /* 0x001fc400078e0209 */
[----:B------:R0:W2:Y:S01]  /*1b90*/  LDG.E R23, desc[UR6][R26.64] ;  /* 0x000000061a177981 */ /* 0x0000a2000c1e1900 */
[----:B------:R-:W-:-:S03]  /*1ba0*/  IMAD.WIDE R24, R3, 0x4, R26 ;  /* 0x0000000403187825 */ /* 0x000fc600078e021a */
[----:B------:R1:W-:Y:S04]  /*1bb0*/  LDS R20, [R28] ;  /* 0x000000001c147984 */ /* 0x0003e80000000800 */
[----:B------:R-:W-:Y:S04]  /*1bc0*/  LDS R21, [R21] ;  /* 0x0000000015157984 */ /* 0x000fe80000000800 */
[----:B0-----:R0:W3:Y:S04]  /*1bd0*/  LDS R26, [R18] ;  /* 0x00000000121a7984 */ /* 0x0010e80000000800 */
[----:B-1----:R3:W4:Y:S01]  /*1be0*/  LDG.E R28, desc[UR6][R24.64] ;  /* 0x00000006181c7981 */ /* 0x002722000c1e1900 */
[----:B0-----:R-:W-:Y:S01]  /*1bf0*/  IMAD.WIDE R18, R3, 0x4, R24 ;  /* 0x0000000403127825 */ /* 0x001fe200078e0218 */
[----:B---3--:R-:W-:-:S03]  /*1c00*/  IADD3 R25, PT, PT, R26, R21, R20 ;  /* 0x000000151a197210 */ /* 0x008fc60007ffe014 */
[C---:B------:R-:W-:Y:S02]  /*1c10*/  IMAD.WIDE R20, R3.reuse, 0x4, R18 ;  /* 0x0000000403147825 */ /* 0x040fe400078e0212 */
[----:B------:R-:W3:Y:S02]  /*1c20*/  LDG.E R19, desc[UR6][R18.64] ;  /* 0x0000000612137981 */ /* 0x000ee4000c1e1900 */
[----:B------:R-:W-:Y:S02]  /*1c30*/  IMAD.WIDE R26, R3, 0x4, R20 ;  /* 0x00000004031a7825 */ /* 0x000fe400078e0214 */
[----:B------:R-:W3:Y:S04]  /*1c40*/  LDG.E R18, desc[UR6][R20.64] ;  /* 0x0000000614127981 */ /* 0x000ee8000c1e1900 */
[----:B------:R0:W3:Y:S01]  /*1c50*/  LDG.E R20, desc[UR6][R26.64] ;  /* 0x000000061a147981 */ /* 0x0000e2000c1e1900 */
[----:B-----5:R-:W-:-:S04]  /*1c60*/  IMAD R29, R2, R29, R5 ;  /* 0x0000001d021d7224 */ /* 0x020fc800078e0205 */
[----:B------:R-:W-:Y:S02]  /*1c70*/  IMAD R29, R29, 0x4, R9 ;  /* 0x000000041d1d7824 */ /* 0x000fe400078e0209 */
[----:B0-----:R-:W-:-:S04]  /*1c80*/  IMAD.WIDE R26, R3, 0x4, R26 ;  /* 0x00000004031a7825 */ /* 0x001fc800078e021a */
[----:B--2---:R-:W-:-:S05]  /*1c90*/  IMAD R23, R2, R23, R5 ;  /* 0x0000001702177224 */ /* 0x004fca00078e0205 */
[----:B------:R-:W-:Y:S02]  /*1ca0*/  LEA R24, R23, R9, 0x2 ;  /* 0x0000000917187211 */ /* 0x000fe400078e10ff */
[----:B------:R-:W-:Y:S04]  /*1cb0*/  LDS R23, [R29] ;  /* 0x000000001d177984 */ /* 0x000fe80000000800 */
[----:B------:R-:W-:Y:S01]  /*1cc0*/  LDS R24, [R24] ;  /* 0x0000000018187984 */ /* 0x000fe20000000800 */
[----:B----4-:R-:W-:-:S04]  /*1cd0*/  IMAD R28, R2, R28, R5 ;  /* 0x0000001c021c7224 */ /* 0x010fc800078e0205 */
[----:B------:R-:W-:-:S06]  /*1ce0*/  IMAD R28, R28, 0x4, R9 ;  /* 0x000000041c1c7824 */ /* 0x000fcc00078e0209 */
[----:B------:R-:W0:Y:S01]  /*1cf0*/  LDS R28, [R28] ;  /* 0x000000001c1c7984 */ /* 0x000e220000000800 */
[----:B---3--:R-:W-:-:S04]  /*1d00*/  IMAD R19, R2, R19, R5 ;  /* 0x0000001302137224 */ /* 0x008fc800078e0205 */
[----:B------:R-:W-:Y:S02]  /*1d10*/  IMAD R19, R19, 0x4, R9 ;  /* 0x0000000413137824 */ /* 0x000fe400078e0209 */
[----:B------:R-:W-:-:S04]  /*1d20*/  IMAD R18, R2, R18, R5 ;  /* 0x0000001202127224 */ /* 0x000fc800078e0205 */
[----:B------:R-:W-:Y:S01]  /*1d30*/  LDS R19, [R19] ;  /* 0x0000000013137984 */ /* 0x000fe20000000800 */
[----:B------:R-:W-:Y:S02]  /*1d40*/  IMAD R18, R18, 0x4, R9 ;  /* 0x0000000412127824 */ /* 0x000fe400078e0209 */
[----:B------:R-:W-:-:S04]  /*1d50*/  IMAD R20, R2, R20, R5 ;  /* 0x0000001402147224 */ /* 0x000fc800078e0205 */
[----:B------:R-:W-:Y:S01]  /*1d60*/  LDS R18, [R18] ;  /* 0x0000000012127984 */ /* 0x000fe20000000800 */
[----:B------:R-:W-:-:S06]  /*1d70*/  IMAD R20, R20, 0x4, R9 ;  /* 0x0000000414147824 */ /* 0x000fcc00078e0209 */
[----:B------:R-:W1:Y:S01]  /*1d80*/  LDS R20, [R20] ;  /* 0x0000000014147984 */ /* 0x000e620000000800 */
[----:B0-----:R-:W-:Y:S02]  /*1d90*/  IADD3 R23, PT, PT, R28, R24, R23 ;  /* 0x000000181c177210 */ /* 0x001fe40007ffe017 */
[----:B-1----:R-:W-:Y:S01]  /*1da0*/  IADD3 R24, PT, PT, R20, R18, R19 ;  /* 0x0000001214187210 */ /* 0x002fe20007ffe013 */
[C---:B------:R-:W-:Y:S02]  /*1db0*/  IMAD.WIDE R20, R3.reuse, 0x4, R26 ;  /* 0x0000000403147825 */ /* 0x040fe400078e021a */
[----:B------:R-:W2:Y:S02]  /*1dc0*/  LDG.E R26, desc[UR6][R26.64] ;  /* 0x000000061a1a7981 */ /* 0x000ea4000c1e1900 */
[----:B------:R-:W-:Y:S02]  /*1dd0*/  IMAD.WIDE R18, R3, 0x4, R20 ;  /* 0x0000000403127825 */ /* 0x000fe400078e0214 */
[----:B------:R0:W3:Y:S04]  /*1de0*/  LDG.E R21, desc[UR6][R20.64] ;  /* 0x0000000614157981 */ /* 0x0000e8000c1e1900 */
[----:B------:R-:W4:Y:S01]  /*1df0*/  LDG.E R28, desc[UR6][R18.64] ;  /* 0x00000006121c7981 */ /* 0x000f22000c1e1900 */
[----:B0-----:R-:W-:-:S04]  /*1e00*/  VIMNMX R20, PT, PT, R25, R4, !PT ;  /* 0x0000000419147248 */ /* 0x001fc80007fe0100 */
[----:B------:R-:W-:Y:S02]  /*1e10*/  ISETP.GT.AND P0, PT, R23, R20, PT ;  /* 0x000000141700720c */ /* 0x000fe40003f04270 */
[----:B------:R-:W-:-:S04]  /*1e20*/  VIMNMX R23, PT, PT, R20, R23, !PT ;  /* 0x0000001714177248 */ /* 0x000fc80007fe0100 */
[----:B------:R-:W-:Y:S02]  /*1e30*/  ISETP.GT.AND P1, PT, R24, R23, PT ;  /* 0x000000171800720c */ /* 0x000fe40003f24270 */
[----:B------:R-:W-:Y:S02]  /*1e40*/  VIMNMX R23, PT, PT, R23, R24, !PT ;  /* 0x0000001817177248 */ /* 0x000fe40007fe0100 */
[----:B------:R-:W-:-:S04]  /*1e50*/  ISETP.GT.AND P3, PT, R25, R4, PT ;  /* 0x000000041900720c */ /* 0x000fc80003f64270 */
[C---:B------:R-:W-:Y:S01]  /*1e60*/  SEL R7, R11.reuse, R7, P3 ;  /* 0x000000070b077207 */ /* 0x040fe20001800000 */
[----:B------:R-:W-:Y:S01]  /*1e70*/  @P0 VIADD R7, R11, 0x1 ;  /* 0x000000010b070836 */ /* 0x000fe20000000000 */
[----:B------:R-:W-:-:S03]  /*1e80*/  ISETP.GT.OR P0, PT, R25, R4, P0 ;  /* 0x000000041900720c */ /* 0x000fc60000704670 */
[----:B------:R-:W-:Y:S01]  /*1e90*/  @P1 VIADD R7, R11, 0x2 ;  /* 0x000000020b071836 */ /* 0x000fe20000000000 */
[----:B------:R-:W-:Y:S01]  /*1ea0*/  SEL R22, R5, R22, P0 ;  /* 0x0000001605167207 */ /* 0x000fe20000000000 */
[----:B------:R-:W-:Y:S02]  /*1eb0*/  IMAD R6, R3, 0xc, R6 ;  /* 0x0000000c03067824 */ /* 0x000fe400078e0206 */
[C-C-:B--2---:R-:W-:Y:S02]  /*1ec0*/  IMAD R29, R2.reuse, R26, R5.reuse ;  /* 0x0000001a021d7224 */ /* 0x144fe400078e0205 */
[----:B---3--:R-:W-:-:S03]  /*1ed0*/  IMAD R26, R2, R21, R5 ;  /* 0x00000015021a7224 */ /* 0x008fc600078e0205 */
[----:B------:R-:W-:Y:S01]  /*1ee0*/  LEA R29, R29, R9, 0x2 ;  /* 0x000000091d1d7211 */ /* 0x000fe200078e10ff */
[----:B----4-:R-:W-:Y:S02]  /*1ef0*/  IMAD R18, R2, R28, R5 ;  /* 0x0000001c02127224 */ /* 0x010fe400078e0205 */
[----:B------:R-:W-:-:S03]  /*1f00*/  IMAD R28, R26, 0x4, R9 ;  /* 0x000000041a1c7824 */ /* 0x000fc600078e0209 */
[----:B------:R-:W-:Y:S01]  /*1f10*/  LDS R29, [R29] ;  /* 0x000000001d1d7984 */ /* 0x000fe20000000800 */
[----:B------:R-:W-:-:S03]  /*1f20*/  IMAD R18, R18, 0x4, R9 ;  /* 0x0000000412127824 */ /* 0x000fc600078e0209 */
[----:B------:R-:W-:Y:S04]  /*1f30*/  LDS R28, [R28] ;  /* 0x000000001c1c7984 */ /* 0x000fe80000000800 */
[----:B------:R-:W0:Y:S02]  /*1f40*/  LDS R26, [R18] ;  /* 0x00000000121a7984 */ /* 0x000e240000000800 */
[----:B0-----:R-:W-:-:S04]  /*1f50*/  IADD3 R26, PT, PT, R26, R28, R29 ;  /* 0x0000001c1a1a7210 */ /* 0x001fc80007ffe01d */
[----:B------:R-:W-:-:S13]  /*1f60*/  ISETP.GT.AND P2, PT, R26, R23, PT ;  /* 0x000000171a00720c */ /* 0x000fda0003f44270 */
[C---:B------:R-:W-:Y:S01]  /*1f70*/  @P2 IADD3 R7, PT, PT, R11.reuse, 0x3, RZ ;  /* 0x000000030b072810 */ /* 0x040fe20007ffe0ff */
[----:B------:R-:W-:-:S05]  /*1f80*/  VIADD R11, R11, 0x4 ;  /* 0x000000040b0b7836 */ /* 0x000fca0000000000 */
[----:B------:R-:W-:Y:S02]  /*1f90*/  ISETP.NE.AND P0, PT, R11, R10, PT ;  /* 0x0000000a0b00720c */ /* 0x000fe40003f05270 */
[----:B------:R-:W-:Y:S02]  /*1fa0*/  SEL R22, R5, R22, P2 ;  /* 0x0000001605167207 */ /* 0x000fe40001000000 */
[----:B------:R-:W-:Y:S02]  /*1fb0*/  VIMNMX R4, PT, PT, R23, R26, !PT ;  /* 0x0000001a17047248 */ /* 0x000fe40007fe0100 */
[----:B------:R-:W-:-:S07]  /*1fc0*/  SEL R22, R5, R22, P1 ;  /* 0x0000001605167207 */ /* 0x000fce0000800000 */
[----:B------:R-:W-:Y:S05]  /*1fd0*/  @P0 BRA `(.L_x_15) ;  /* 0xfffffff800ac0947 */ /* 0x000fea000383ffff */
.L_x_14:
[----:B------:R-:W-:Y:S05]  /*1fe0*/  BSYNC.RECONVERGENT B2 ;  /* 0x0000000000027941 */ /* 0x000fea0003800200 */
.L_x_13:
[----:B------:R-:W-:-:S13]  /*1ff0*/  LOP3.LUT P0, R6, R8, 0x3, RZ, 0xc0, !PT ;  /* 0x0000000308067812 */ /* 0x000fda000780c0ff */
[----:B------:R-:W-:Y:S05]  /*2000*/  @!P0 BRA `(.L_x_12) ;  /* 0x0000000400408947 */ /* 0x000fea0003800000 */
[----:B------:R-:W-:Y:S01]  /*2010*/  ISETP.NE.AND P0, PT, R6, 0x1, PT ;  /* 0x000000010600780c */ /* 0x000fe20003f05270 */
[----:B------:R-:W-:Y:S01]  /*2020*/  BSSY.RECONVERGENT B2, `(.L_x_16) ;  /* 0x0000033000027945 */ /* 0x000fe20003800200 */
[----:B------:R-:W-:-:S04]  /*2030*/  LOP3.LUT R8, R8, 0x1, RZ, 0xc0, !PT ;  /* 0x0000000108087812 */ /* 0x000fc800078ec0ff */
[----:B------:R-:W-:-:S07]  /*2040*/  ISETP.NE.U32.AND P2, PT, R8, 0x1, PT ;  /* 0x000000010800780c */ /* 0x000fce0003f45070 */
[----:B------:R-:W-:Y:S06]  /*2050*/  @!P0 BRA `(.L_x_17) ;  /* 0x0000000000bc8947 */ /* 0x000fec0003800000 */
[----:B------:R-:W0:Y:S01]  /*2060*/  LDC.64 R26, c[0x0][0x3a0] ;  /* 0x0000e800ff1a7b82 */ /* 0x000e220000000a00 */
[----:B------:R-:W-:-:S04]  /*2070*/  IMAD R6, R10, 0x3, RZ ;  /* 0x000000030a067824 */ /* 0x000fc800078e02ff */
[----:B------:R-:W-:-:S04]  /*2080*/  IMAD R9, R3, R6, R0 ;  /* 0x0000000603097224 */ /* 0x000fc800078e0200 */
[----:B0-----:R-:W-:-:S04]  /*2090*/  IMAD.WIDE R26, R9, 0x4, R26 ;  /* 0x00000004091a7825 */ /* 0x001fc800078e021a */
[C---:B------:R-:W-:Y:S02]  /*20a0*/  IMAD.WIDE R24, R3.reuse, 0x4, R26 ;  /* 0x0000000403187825 */ /* 0x040fe400078e021a */
[----:B------:R-:W2:Y:S02]  /*20b0*/  LDG.E R26, desc[UR6][R26.64] ;  /* 0x000000061a1a7981 */ /* 0x000ea4000c1e1900 */
[C---:B------:R-:W-:Y:S02]  /*20c0*/  IMAD.WIDE R8, R3.reuse, 0x4, R24 ;  /* 0x0000000403087825 */ /* 0x040fe400078e0218 */
[----:B------:R-:W3:Y:S02]  /*20d0*/  LDG.E R24, desc[UR6][R24.64] ;  /* 0x0000000618187981 */ /* 0x000ee4000c1e1900 */
[C---:B------:R-:W-:Y:S02]  /*20e0*/  IMAD.WIDE R18, R3.reuse, 0x4, R8 ;  /* 0x0000000403127825 */ /* 0x040fe400078e0208 */
[----:B------:R-:W4:Y:S02]  /*20f0*/  LDG.E R8, desc[UR6][R8.64] ;  /* 0x0000000608087981 */ /* 0x000f24000c1e1900 */
[----:B------:R-:W-:-:S02]  /*2100*/  IMAD.WIDE R20, R3, 0x4, R18 ;  /* 0x0000000403147825 */ /* 0x000fc400078e0212 */
[----:B------:R-:W5:Y:S02]  /*2110*/  LDG.E R18, desc[UR6][R18.64] ;  /* 0x0000000612127981 */ /* 0x000f64000c1e1900 */
[----:B------:R-:W-:Y:S02]  /*2120*/  IMAD.WIDE R28, R3, 0x4, R20 ;  /* 0x00000004031c7825 */ /* 0x000fe400078e0214 */
[----:B------:R-:W5:Y:S04]  /*2130*/  LDG.E R20, desc[UR6][R20.64] ;  /* 0x0000000614147981 */ /* 0x000f68000c1e1900 */
[----:B------:R-:W5:Y:S01]  /*2140*/  LDG.E R28, desc[UR6][R28.64] ;  /* 0x000000061c1c7981 */ /* 0x000f62000c1e1900 */
[----:B------:R-:W0:Y:S01]  /*2150*/  S2UR UR5, SR_CgaCtaId ;  /* 0x00000000000579c3 */ /* 0x000e220000008800 */
[----:B------:R-:W-:-:S02]  /*2160*/  UMOV UR4, 0x400 ;  /* 0x0000040000047882 */ /* 0x000fc40000000000 */
[----:B0-----:R-:W-:Y:S01]  /*2170*/  ULEA UR4, UR5, UR4, 0x18 ;  /* 0x0000000405047291 */ /* 0x001fe2000f8ec0ff */
[C-C-:B--2---:R-:W-:Y:S02]  /*2180*/  IMAD R26, R2.reuse, R26, R5.reuse ;  /* 0x0000001a021a7224 */ /* 0x144fe400078e0205 */
[----:B---3--:R-:W-:-:S03]  /*2190*/  IMAD R24, R2, R24, R5 ;  /* 0x0000001802187224 */ /* 0x008fc600078e0205 */
[----:B------:R-:W-:Y:S01]  /*21a0*/  LEA R6, R26, UR4, 0x2 ;  /* 0x000000041a067c11 */ /* 0x000fe2000f8e10ff */
[----:B----4-:R-:W-:Y:S01]  /*21b0*/  IMAD R8, R2, R8, R5 ;  /* 0x0000000802087224 */ /* 0x010fe200078e0205 */
[----:B------:R-:W-:-:S04]  /*21c0*/  LEA R24, R24, UR4, 0x2 ;  /* 0x0000000418187c11 */ /* 0x000fc8000f8e10ff */
[----:B------:R-:W-:Y:S01]  /*21d0*/  LDS R6, [R6] ;  /* 0x0000000006067984 */ /* 0x000fe20000000800 */
[----:B------:R-:W-:Y:S01]  /*21e0*/  LEA R8, R8, UR4, 0x2 ;  /* 0x0000000408087c11 */ /* 0x000fe2000f8e10ff */
[C-C-:B-----5:R-:W-:Y:S02]  /*21f0*/  IMAD R18, R2.reuse, R18, R5.reuse ;  /* 0x0000001202127224 */ /* 0x160fe400078e0205 */
[----:B------:R-:W-:Y:S01]  /*2200*/  LDS R9, [R24] ;  /* 0x0000000018097984 */ /* 0x000fe20000000800 */
[C-C-:B------:R-:W-:Y:S02]  /*2210*/  IMAD R20, R2.reuse, R20, R5.reuse ;  /* 0x0000001402147224 */ /* 0x140fe400078e0205 */
[----:B------:R-:W-:Y:S01]  /*2220*/  IMAD R28, R2, R28, R5 ;  /* 0x0000001c021c7224 */ /* 0x000fe200078e0205 */
[----:B------:R-:W-:Y:S01]  /*2230*/  LEA R18, R18, UR4, 0x2 ;  /* 0x0000000412127c11 */ /* 0x000fe2000f8e10ff */
[----:B------:R-:W0:Y:S01]  /*2240*/  LDS R8, [R8] ;  /* 0x0000000008087984 */ /* 0x000e220000000800 */
[----:B------:R-:W-:-:S02]  /*2250*/  LEA R20, R20, UR4, 0x2 ;  /* 0x0000000414147c11 */ /* 0x000fc4000f8e10ff */
[----:B------:R-:W-:Y:S02]  /*2260*/  LEA R28, R28, UR4, 0x2 ;  /* 0x000000041c1c7c11 */ /* 0x000fe4000f8e10ff */
[----:B------:R-:W-:Y:S04]  /*2270*/  LDS R18, [R18] ;  /* 0x0000000012127984 */ /* 0x000fe80000000800 */
[----:B------:R-:W-:Y:S04]  /*2280*/  LDS R11, [R20] ;  /* 0x00000000140b7984 */ /* 0x000fe80000000800 */
[----:B------:R-:W1:Y:S01]  /*2290*/  LDS R28, [R28] ;  /* 0x000000001c1c7984 */ /* 0x000e620000000800 */
[----:B0-----:R-:W-:-:S04]  /*22a0*/  IADD3 R9, PT, PT, R8, R9, R6 ;  /* 0x0000000908097210 */ /* 0x001fc80007ffe006 */
[----:B------:R-:W-:Y:S02]  /*22b0*/  VIMNMX R6, PT, PT, R4, R9, !PT ;  /* 0x0000000904067248 */ /* 0x000fe40007fe0100 */
[----:B-1----:R-:W-:-:S04]  /*22c0*/  IADD3 R11, PT, PT, R28, R11, R18 ;  /* 0x0000000b1c0b7210 */ /* 0x002fc80007ffe012 */
[----:B------:R-:W-:Y:S02]  /*22d0*/  ISETP.GT.AND P1, PT, R11, R6, PT ;  /* 0x000000060b00720c */ /* 0x000fe40003f24270 */
[----:B------:R-:W-:Y:S02]  /*22e0*/  ISETP.GT.AND P0, PT, R9, R4, PT ;  /* 0x000000040900720c */ /* 0x000fe40003f04270 */
[C---:B------:R-:W-:Y:S02]  /*22f0*/  SEL R22, R5.reuse, R22, P1 ;  /* 0x0000001605167207 */ /* 0x040fe40000800000 */
[----:B------:R-:W-:Y:S02]  /*2300*/  SEL R7, R10, R7, P0 ;  /* 0x000000070a077207 */ /* 0x000fe40000000000 */
[----:B------:R-:W-:Y:S02]  /*2310*/  VIMNMX R4, PT, PT, R6, R11, !PT ;  /* 0x0000000b06047248 */ /* 0x000fe40007fe0100 */
[----:B------:R-:W-:-:S03]  /*2320*/  SEL R22, R5, R22, P0 ;  /* 0x0000001605167207 */ /* 0x000fc60000000000 */
[C---:B------:R-:W-:Y:S02]  /*2330*/  @P1 VIADD R7, R10.reuse, 0x1 ;  /* 0x000000010a071836 */ /* 0x040fe40000000000 */
[----:B------:R-:W-:-:S07]  /*2340*/  VIADD R10, R10, 0x2 ;  /* 0x000000020a0a7836 */ /* 0x000fce0000000000 */
.L_x_17:
[----:B------:R-:W-:Y:S05]  /*2350*/  BSYNC.RECONVERGENT B2 ;  /* 0x0000000000027941 */ /* 0x000fea0003800200 */
.L_x_16:
[----:B------:R-:W-:Y:S05]  /*2360*/  @P2 BRA `(.L_x_12) ;  /* 0x0000000000682947 */ /* 0x000fea0003800000 */
[----:B------:R-:W0:Y:S01]  /*2370*/  LDC.64 R20, c[0x0][0x3a0] ;  /* 0x0000e800ff147b82 */ /* 0x000e220000000a00 */
[----:B------:R-:W-:-:S04]  /*2380*/  IMAD R9, R3, R10, RZ ;  /* 0x0000000a03097224 */ /* 0x000fc800078e02ff */
[----:B------:R-:W-:-:S04]  /*2390*/  IMAD R9, R9, 0x3, R0 ;  /* 0x0000000309097824 */ /* 0x000fc800078e0200 */
[----:B0-----:R-:W-:-:S04]  /*23a0*/  IMAD.WIDE R20, R9, 0x4, R20 ;  /* 0x0000000409147825 */ /* 0x001fc800078e0214 */
[C---:B------:R-:W-:Y:S02]  /*23b0*/  IMAD.WIDE R18, R3.reuse, 0x4, R20 ;  /* 0x0000000403127825 */ /* 0x040fe400078e0214 */
[----:B------:R-:W2:Y:S02]  /*23c0*/  LDG.E R20, desc[UR6][R20.64] ;  /* 0x0000000614147981 */ /* 0x000ea4000c1e1900 */
[----:B------:R-:W-:Y:S02]  /*23d0*/  IMAD.WIDE R8, R3, 0x4, R18 ;  /* 0x0000000403087825 */ /* 0x000fe400078e0212 */
[----:B------:R-:W3:Y:S04]  /*23e0*/  LDG.E R18, desc[UR6][R18.64] ;  /* 0x0000000612127981 */ /* 0x000ee8000c1e1900 */
[----:B------:R-:W4:Y:S01]  /*23f0*/  LDG.E R8, desc[UR6][R8.64] ;  /* 0x0000000608087981 */ /* 0x000f22000c1e1900 */
[----:B------:R-:W0:Y:S01]  /*2400*/  S2UR UR5, SR_CgaCtaId ;  /* 0x00000000000579c3 */ /* 0x000e220000008800 */
[----:B------:R-:W-:-:S02]  /*2410*/  UMOV UR4, 0x400 ;  /* 0x0000040000047882 */ /* 0x000fc40000000000 */
[----:B0-----:R-:W-:Y:S01]  /*2420*/  ULEA UR4, UR5, UR4, 0x18 ;  /* 0x0000000405047291 */ /* 0x001fe2000f8ec0ff */
[C-C-:B--2---:R-:W-:Y:S02]  /*2430*/  IMAD R6, R2.reuse, R20, R5.reuse ;  /* 0x0000001402067224 */ /* 0x144fe400078e0205 */
[C-C-:B---3--:R-:W-:Y:S02]  /*2440*/  IMAD R11, R2.reuse, R18, R5.reuse ;  /* 0x00000012020b7224 */ /* 0x148fe400078e0205 */
[----:B----4-:R-:W-:Y:S01]  /*2450*/  IMAD R23, R2, R8, R5 ;  /* 0x0000000802177224 */ /* 0x010fe200078e0205 */
[----:B------:R-:W-:Y:S02]  /*2460*/  LEA R6, R6, UR4, 0x2 ;  /* 0x0000000406067c11 */ /* 0x000fe4000f8e10ff */
[----:B------:R-:W-:Y:S02]  /*2470*/  LEA R11, R11, UR4, 0x2 ;  /* 0x000000040b0b7c11 */ /* 0x000fe4000f8e10ff */
[----:B------:R-:W-:-:S02]  /*2480*/  LEA R23, R23, UR4, 0x2 ;  /* 0x0000000417177c11 */ /* 0x000fc4000f8e10ff */
[----:B------:R-:W-:Y:S04]  /*2490*/  LDS R6, [R6] ;  /* 0x0000000006067984 */ /* 0x000fe80000000800 */
[----:B------:R-:W-:Y:S04]  /*24a0*/  LDS R11, [R11] ;  /* 0x000000000b0b7984 */ /* 0x000fe80000000800 */
[----:B------:R-:W0:Y:S02]  /*24b0*/  LDS R23, [R23] ;  /* 0x0000000017177984 */ /* 0x000e240000000800 */
[----:B0-----:R-:W-:-:S04]  /*24c0*/  IADD3 R9, PT, PT, R23, R11, R6 ;  /* 0x0000000b17097210 */ /* 0x001fc80007ffe006 */
[----:B------:R-:W-:Y:S02]  /*24d0*/  ISETP.GT.AND P0, PT, R9, R4, PT ;  /* 0x000000040900720c */ /* 0x000fe40003f04270 */
[----:B------:R-:W-:Y:S02]  /*24e0*/  VIMNMX R4, PT, PT, R4, R9, !PT ;  /* 0x0000000904047248 */ /* 0x000fe40007fe0100 */
[----:B------:R-:W-:Y:S02]  /*24f0*/  SEL R7, R10, R7, P0 ;  /* 0x000000070a077207 */ /* 0x000fe40000000000 */
[----:B------:R-:W-:-:S07]  /*2500*/  SEL R22, R5, R22, P0 ;  /* 0x0000001605167207 */ /* 0x000fce0000000000 */
.L_x_12:
[----:B------:R-:W-:Y:S05]  /*2510*/  BSYNC.RECONVERGENT B0 ;  /* 0x0000000000007941 */ /* 0x000fea0003800200 */
.L_x_11:
[----:B------:R-:W-:-:S05]  /*2520*/  VIADD R5, R5, 0x1 ;  /* 0x0000000105057836 */ /* 0x000fca0000000000 */
[----:B------:R-:W-:-:S13]  /*2530*/  ISETP.NE.AND P0, PT, R5, R2, PT ;  /* 0x000000020500720c */ /* 0x000fda0003f05270 */
[----:B------:R-:W-:Y:S05]  /*2540*/  @P0 BRA `(.L_x_18) ;  /* 0xfffffff400000947 */ /* 0x000fea000383ffff */
[----:B------:R-:W-:-:S07]  /*2550*/  IMAD R7, R7, 0x3, RZ ;  /* 0x0000000307077824 */ /* 0x000fce00078e02ff */
.L_x_10:
[----:B------:R-:W0:Y:S01]  /*2560*/  LDC.64 R26, c[0x0][0x3a8] ;  /* 0x0000ea00ff1a7b82 */ /* 0x000e220000000a00 */
[----:B-----5:R-:W-:Y:S01]  /*2570*/  IMAD R3, R3, R22, R0 ;  /* 0x0000001603037224 */ /* 0x020fe200078e0200 */
[----:B------:R-:W-:-:S06]  /*2580*/  MOV R29, 0xffffffff ;  /* 0xffffffff001d7802 */ /* 0x000fcc0000000f00 */
[----:B------:R-:W1:Y:S01]  /*2590*/  LDC.64 R10, c[0x0][0x380] ;  /* 0x0000e000ff0a7b82 */ /* 0x000e620000000a00 */
[----:B0-----:R-:W-:-:S07]  /*25a0*/  IMAD.WIDE R26, R3, 0x4, R26 ;  /* 0x00000004031a7825 */ /* 0x001fce00078e021a */
[----:B------:R-:W0:Y:S01]  /*25b0*/  LDC.64 R2, c[0x0][0x3a0] ;  /* 0x0000e800ff027b82 */ /* 0x000e220000000a00 */
[----:B------:R2:W-:Y:S04]  /*25c0*/  STG.E desc[UR6][R26.64], R29 ;  /* 0x0000001d1a007986 */ /* 0x0005e8000c101906 */
[----:B-1----:R-:W3:Y:S04]  /*25d0*/  LDG.E R23, desc[UR6][R10.64+0x4] ;  /* 0x000004060a177981 */ /* 0x002ee8000c1e1900 */
[----:B------:R1:W4:Y:S01]  /*25e0*/  LDG.E R25, desc[UR6][R10.64] ;  /* 0x000000060a197981 */ /* 0x000322000c1e1900 */
[----:B---3--:R-:W-:-:S04]  /*25f0*/  IMAD R7, R23, R7, R0 ;  /* 0x0000000717077224 */ /* 0x008fc800078e0200 */
[----:B0-----:R-:W-:-:S05]  /*2600*/  IMAD.WIDE R8, R7, 0x4, R2 ;  /* 0x0000000407087825 */ /* 0x001fca00078e0202 */
[----:B------:R-:W3:Y:S01]  /*2610*/  LDG.E R19, desc[UR6][R8.64] ;  /* 0x0000000608137981 */ /* 0x000ee2000c1e1900 */
[----:B------:R-:W-:-:S05]  /*2620*/  IMAD.WIDE R6, R23, 0x4, R8 ;  /* 0x0000000417067825 */ /* 0x000fca00078e0208 */
[----:B------:R-:W2:Y:S01]  /*2630*/  LDG.E R21, desc[UR6][R6.64] ;  /* 0x0000000606157981 */ /* 0x000ea2000c1e1900 */
[----:B------:R-:W-:-:S05]  /*2640*/  IMAD.WIDE R4, R23, 0x4, R6 ;  /* 0x0000000417047825 */ /* 0x000fca00078e0206 */
[----:B------:R0:W4:Y:S04]  /*2650*/  LDG.E R18, desc[UR6][R4.64] ;  /* 0x0000000604127981 */ /* 0x000128000c1e1900 */
[----:B------:R0:W-:Y:S04]  /*2660*/  STG.E desc[UR6][R8.64], R22 ;  /* 0x0000001608007986 */ /* 0x0001e8000c101906 */
[----:B---3--:R-:W-:Y:S04]  /*2670*/  STG.E desc[UR6][R6.64], R19 ;  /* 0x0000001306007986 */ /* 0x008fe8000c101906 */
[----:B--2---:R2:W-:Y:S04]  /*2680*/  STG.E desc[UR6][R4.64], R21 ;  /* 0x0000001504007986 */ /* 0x0045e8000c101906 */
[----:B------:R-:W3:Y:S01]  /*2690*/  LDG.E R27, desc[UR6][R16.64] ;  /* 0x00000006101b7981 */ /* 0x000ee2000c1e1900 */
[----:B------:R-:W-:-:S04]  /*26a0*/  IMAD R20, R23, 0x3, RZ ;  /* 0x0000000317147824 */ /* 0x000fc800078e02ff */
[----:B---3--:R-:W-:-:S04]  /*26b0*/  IMAD R27, R27, R20, R0 ;  /* 0x000000141b1b7224 */ /* 0x008fc800078e0200 */
[----:B------:R-:W-:-:S05]  /*26c0*/  IMAD.WIDE R26, R27, 0x4, R2 ;  /* 0x000000041b1a7825 */ /* 0x000fca00078e0202 */
[----:B------:R-:W-:Y:S04]  /*26d0*/  STG.E desc[UR6][R26.64], R22 ;  /* 0x000000161a007986 */ /* 0x000fe8000c101906 */
[----:B------:R-:W1:Y:S02]  /*26e0*/  LDG.E R24, desc[UR6][R16.64] ;  /* 0x0000000610187981 */ /* 0x000e64000c1e1900 */
[----:B-1----:R-:W-:-:S04]  /*26f0*/  IMAD R11, R20, R24, R23 ;  /* 0x00000018140b7224 */ /* 0x002fc800078e0217 */
[----:B------:R-:W-:-:S04]  /*2700*/  IMAD.IADD R11, R0, 0x1, R11 ;  /* 0x00000001000b7824 */ /* 0x000fc800078e020b */
[----:B0-----:R-:W-:-:S05]  /*2710*/  IMAD.WIDE R8, R11, 0x4, R2 ;  /* 0x000000040b087825 */ /* 0x001fca00078e0202 */
[----:B------:R0:W-:Y:S04]  /*2720*/  STG.E desc[UR6][R8.64], R19 ;  /* 0x0000001308007986 */ /* 0x0001e8000c101906 */
[----:B--2---:R-:W2:Y:S01]  /*2730*/  LDG.E R5, desc[UR6][R16.64] ;  /* 0x0000000610057981 */ /* 0x004ea2000c1e1900 */
[----:B------:R-:W-:-:S04]  /*2740*/  IMAD.MOV.U32 R6, RZ, RZ, 0x3 ;  /* 0x00000003ff067424 */ /* 0x000fc800078e00ff */
[----:B--2---:R-:W-:-:S04]  /*2750*/  IMAD R4, R5, R6, 0x2 ;  /* 0x0000000205047424 */ /* 0x004fc800078e0206 */
[----:B------:R-:W-:Y:S02]  /*2760*/  IMAD R11, R23, R4, R0 ;  /* 0x00000004170b7224 */ /* 0x000fe400078e0200 */
[----:B------:R-:W-:Y:S02]  /*2770*/  VIADD R7, R5, 0x1 ;  /* 0x0000000105077836 */ /* 0x000fe40000000000 */
[----:B------:R-:W-:-:S03]  /*2780*/  IMAD.WIDE R4, R11, 0x4, R2 ;  /* 0x000000040b047825 */ /* 0x000fc600078e0202 */
[----:B------:R1:W-:Y:S04]  /*2790*/  STG.E desc[UR6][R16.64], R7 ;  /* 0x0000000710007986 */ /* 0x0003e8000c101906 */
[----:B----4-:R-:W-:Y:S04]  /*27a0*/  STG.E desc[UR6][R4.64], R18 ;  /* 0x0000001204007986 */ /* 0x010fe8000c101906 */
[----:B------:R-:W2:Y:S02]  /*27b0*/  LDG.E R11, desc[UR6][R16.64] ;  /* 0x00000006100b7981 */ /* 0x000ea4000c1e1900 */
[----:B--2---:R-:W-:-:S04]  /*27c0*/  IMAD R11, R20, R11, R0 ;  /* 0x0000000b140b7224 */ /* 0x004fc800078e0200 */
[----:B0-----:R-:W-:-:S05]  /*27d0*/  IMAD.WIDE R8, R11, 0x4, R2 ;  /* 0x000000040b087825 */ /* 0x001fca00078e0202 */
[----:B------:R-:W-:Y:S04]  /*27e0*/  STG.E desc[UR6][R8.64], R22 ;  /* 0x0000001608007986 */ /* 0x000fe8000c101906 */
[----:B------:R-:W2:Y:S02]  /*27f0*/  LDG.E R10, desc[UR6][R16.64] ;  /* 0x00000006100a7981 */ /* 0x000ea4000c1e1900 */
[----:B--2---:R-:W-:-:S04]  /*2800*/  IMAD R11, R20, R10, R23 ;  /* 0x0000000a140b7224 */ /* 0x004fc800078e0217 */
[----:B------:R-:W-:-:S04]  /*2810*/  IMAD.IADD R11, R0, 0x1, R11 ;  /* 0x00000001000b7824 */ /* 0x000fc800078e020b */
[----:B------:R-:W-:-:S05]  /*2820*/  IMAD.WIDE R10, R11, 0x4, R2 ;  /* 0x000000040b0a7825 */ /* 0x000fca00078e0202 */
[----:B------:R0:W-:Y:S04]  /*2830*/  STG.E desc[UR6][R10.64], R21 ;  /* 0x000000150a007986 */ /* 0x0001e8000c101906 */
[----:B-1----:R-:W2:Y:S01]  /*2840*/  LDG.E R7, desc[UR6][R16.64] ;  /* 0x0000000610077981 */ /* 0x002ea2000c1e1900 */
[----:B------:R-:W1:Y:S01]  /*2850*/  S2UR UR5, SR_CgaCtaId ;  /* 0x00000000000579c3 */ /* 0x000e620000008800 */
[----:B------:R-:W-:Y:S01]  /*2860*/  UMOV UR4, 0x400 ;  /* 0x0000040000047882 */ /* 0x000fe20000000000 */
[C-C-:B------:R-:W-:Y:S02]  /*2870*/  IMAD R19, R25.reuse, R19, R22.reuse ;  /* 0x0000001319137224 */ /* 0x140fe400078e0216 */
[C-C-:B0-----:R-:W-:Y:S02]  /*2880*/  IMAD R21, R25.reuse, R21, R22.reuse ;  /* 0x0000001519157224 */ /* 0x141fe400078e0216 */
[----:B------:R-:W-:Y:S01]  /*2890*/  IMAD R22, R25, R18, R22 ;  /* 0x0000001219167224 */ /* 0x000fe200078e0216 */
[----:B-1----:R-:W-:-:S06]  /*28a0*/  ULEA UR4, UR5, UR4, 0x18 ;  /* 0x0000000405047291 */ /* 0x002fcc000f8ec0ff */
[----:B------:R-:W-:Y:S02]  /*28b0*/  LEA R19, R19, UR4, 0x2 ;  /* 0x0000000413137c11 */ /* 0x000fe4000f8e10ff */
[----:B------:R-:W-:Y:S02]  /*28c0*/  LEA R22, R22, UR4, 0x2 ;  /* 0x0000000416167c11 */ /* 0x000fe4000f8e10ff */
[----:B------:R-:W-:Y:S02]  /*28d0*/  LEA R21, R21, UR4, 0x2 ;  /* 0x0000000415157c11 */ /* 0x000fe4000f8e10ff */
[----:B------:R-:W-:Y:S04]  /*28e0*/  LDS R19, [R19] ;  /* 0x0000000013137984 */ /* 0x000fe80000000800 */
[----:B------:R-:W-:Y:S01]  /*28f0*/  LDS R22, [R22] ;  /* 0x0000000016167984 */ /* 0x000fe20000000800 */
[C---:B--2---:R-:W-:Y:S01]  /*2900*/  IMAD R6, R7.reuse, R6, 0x2 ;  /* 0x0000000207067424 */ /* 0x044fe200078e0206 */
[----:B------:R-:W-:-:S03]  /*2910*/  IADD3 R7, PT, PT, R7, 0x1, RZ ;  /* 0x0000000107077810 */ /* 0x000fc60007ffe0ff */
[----:B------:R-:W-:-:S04]  /*2920*/  IMAD R23, R23, R6, R0 ;  /* 0x0000000617177224 */ /* 0x000fc800078e0200 */
[----:B------:R-:W-:Y:S01]  /*2930*/  IMAD.WIDE R2, R23, 0x4, R2 ;  /* 0x0000000417027825 */ /* 0x000fe200078e0202 */
[----:B------:R-:W-:Y:S04]  /*2940*/  STG.E desc[UR6][R16.64], R7 ;  /* 0x0000000710007986 */ /* 0x000fe8000c101906 */
[----:B------:R-:W-:Y:S04]  /*2950*/  STG.E desc[UR6][R2.64], R18 ;  /* 0x0000001202007986 */ /* 0x000fe8000c101906 */
[----:B------:R-:W2:Y:S04]  /*2960*/  LDG.E R5, desc[UR6][R14.64] ;  /* 0x000000060e057981 */ /* 0x000ea8000c1e1900 */
[----:B------:R-:W0:Y:S02]  /*2970*/  LDS R2, [R21] ;  /* 0x0000000015027984 */ /* 0x000e240000000800 */
[----:B0-----:R-:W-:-:S05]  /*2980*/  IADD3 R2, PT, PT, R22, R2, R19 ;  /* 0x0000000216027210 */ /* 0x001fca0007ffe013 */
[----:B--2---:R-:W-:-:S05]  /*2990*/  IMAD.IADD R5, R2, 0x1, R5 ;  /* 0x0000000102057824 */ /* 0x004fca00078e0205 */
[----:B------:R0:W-:Y:S04]  /*29a0*/  STG.E desc[UR6][R14.64], R5 ;  /* 0x000000050e007986 */ /* 0x0001e8000c101906 */
[----:B------:R-:W2:Y:S02]  /*29b0*/  LDG.E R2, desc[UR6][R12.64] ;  /* 0x000000060c027981 */ /* 0x000ea4000c1e1900 */
[----:B--2---:R-:W-:-:S05]  /*29c0*/  VIADD R3, R2, 0xffffffff ;  /* 0xffffffff02037836 */ /* 0x004fca0000000000 */
[----:B------:R0:W-:Y:S01]  /*29d0*/  STG.E desc[UR6][R12.64], R3 ;  /* 0x000000030c007986 */ /* 0x0001e2000c101906 */
[----:B------:R-:W-:-:S13]  /*29e0*/  ISETP.NE.AND P0, PT, R3, RZ, PT ;  /* 0x000000ff0300720c */ /* 0x000fda0003f05270 */
[----:B0-----:R-:W-:Y:S05]  /*29f0*/  @P0 BRA `(.L_x_19) ;  /* 0xffffffec00a80947 */ /* 0x001fea000383ffff */
.L_x_9:
[----:B------:R-:W-:Y:S05]  /*2a00*/  BSYNC.RECONVERGENT B1 ;  /* 0x0000000000017941 */ /* 0x000fea0003800200 */
.L_x_8:
[----:B------:R-:W-:Y:S06]  /*2a10*/  BAR.SYNC.DEFER_BLOCKING 0x0 ;  /* 0x0000000000007b1d */ /* 0x000fec0000010000 */
[----:B------:R-:W2:Y:S02]  /*2a20*/  LDG.E R5, desc[UR6][R14.64] ;  /* 0x000000060e057981 */ /* 0x000ea4000c1e1900 */
[----:B------:R-:W0:Y:S01]  /*2a30*/  LDC.64 R2, c[0x0][0x3b0] ;  /* 0x0000ec00ff027b82 */ /* 0x000e220000000a00 */
[----:B------:R-:W-:Y:S01]  /*2a40*/  VOTEU.ANY UR4, UPT, PT ;  /* 0x0000000000047886 */ /* 0x000fe200038e0100 */
[----:B------:R-:W1:Y:S01]  /*2a50*/  S2R R4, SR_LANEID ;  /* 0x0000000000047919 */ /* 0x000e620000000000 */
[----:B------:R-:W-:-:S06]  /*2a60*/  UFLO.U32 UR4, UR4 ;  /* 0x00000004000472bd */ /* 0x000fcc00080e0000 */
[----:B-1----:R-:W-:Y:S02]  /*2a70*/  ISETP.EQ.U32.AND P0, PT, R4, UR4, PT ;  /* 0x0000000404007c0c */ /* 0x002fe4000bf02070 */
[----:B--2---:R-:W-:-:S13]  /*2a80*/  CREDUX.MAX.S32 UR5, R5 ;  /* 0x00000000050572cc */ /* 0x004fda0000000200 */
[----:B------:R-:W-:-:S05]  /*2a90*/  IMAD.U32 R7, RZ, RZ, UR5 ;  /* 0x00000005ff077e24 */ /* 0x000fca000f8e00ff */
[----:B0-----:R-:W-:Y:S04]  /*2aa0*/  @P0 REDG.E.MAX.S32.STRONG.GPU desc[UR6][R2.64], R7 ;  /* 0x000000070200098e */ /* 0x001fe8000d12e306 */
[----:B------:R-:W2:Y:S04]  /*2ab0*/  LDG.E R4, desc[UR6][R14.64] ;  /* 0x000000060e047981 */ /* 0x000ea8000c1e1900 */
[----:B------:R-:W2:Y:S02]  /*2ac0*/  LDG.E R5, desc[UR6][R2.64] ;  /* 0x0000000602057981 */ /* 0x000ea4000c1e1900 */
[----:B--2---:R-:W-:-:S13]  /*2ad0*/  ISETP.NE.AND P0, PT, R4, R5, PT ;  /* 0x000000050400720c */ /* 0x004fda0003f05270 */
[----:B------:R-:W0:Y:S02]  /*2ae0*/  @!P0 LDC.64 R4, c[0x0][0x3b8] ;  /* 0x0000ee00ff048b82 */ /* 0x000e240000000a00 */
[----:B0-----:R-:W-:Y:S06]  /*2af0*/  @!P0 STG.E desc[UR6][R4.64], R0 ;  /* 0x0000000004008986 */ /* 0x001fec000c101906 */
[----:B------:R-:W-:Y:S06]  /*2b00*/  BAR.SYNC.DEFER_BLOCKING 0x0 ;  /* 0x0000000000007b1d */ /* 0x000fec0000010000 */
[----:B------:R-:W-:Y:S05]  /*2b10*/  EXIT ;  /* 0x000000000000794d */ /* 0x000fea0003800000 */
.L_x_20:
[----:B------:R-:W-:-:S00]  /*2b20*/  BRA `(.L_x_20) ;  /* 0xfffffffc00fc7947 */ /* 0x000fc0000383ffff */
[----:B------:R-:W-:-:S00]  /*2b30*/  NOP ;  /* 0x0000000000007918 */ /* 0x000fc00000000000 */
        /* <DEDUP_REMOVED lines=12> */
.L_x_21:


//--------------------- .nv.shared._Z12tmfgParallelP4Node6ParamsPiS2_ --------------------------
	.section	.nv.shared._Z12tmfgParallelP4Node6ParamsPiS2_,"aw",@nobits
	.sectionflags	@""
	.align	16
	.zero		1024


//--------------------- .nv.shared.reserved.0     --------------------------
	.section	.nv.shared.reserved.0,"aw",@nobits
	.weak		__nv_reservedSMEM_offset_0_alias
	.size		__nv_reservedSMEM_offset_0_alias, 0, 64
	.other		__nv_reservedSMEM_offset_0_alias,@"STO_CUDA_RESERVED_SHARED STV_DEFAULT"
__nv_reservedSMEM_offset_0_alias:
	.zero		0
	.zero		64


//--------------------- .nv.constant0._Z12tmfgParallelP4Node6ParamsPiS2_ --------------------------
	.section	.nv.constant0._Z12tmfgParallelP4Node6ParamsPiS2_,"a",@progbits
	.sectionflags	@""
	.align	4
.nv.constant0._Z12tmfgParallelP4Node6ParamsPiS2_:
	.zero		960


//--------------------- SYMBOLS --------------------------

	.type		.nv.reservedSmem.offset0,@object
	.size		.nv.reservedSmem.offset0,0x4
	.type		.nv.reservedSmem.cap,@object
	.size		.nv.reservedSmem.cap,0x4
